//
// Generated by NVIDIA NVVM Compiler
//
// Compiler Build ID: CL-36424714
// Cuda compilation tools, release 13.0, V13.0.88
// Based on NVVM 20.0.0
//

.version 9.0
.target sm_100
.address_size 64

	// .globl	_Z19load_experts_kernelPfS_PlS0_S0_S0_iiiiPiS1_iS1_S1_
.extern .func  (.param .b64 func_retval0) malloc
(
	.param .b64 malloc_param_0
)
;
// _ZZ19load_experts_kernelPfS_PlS0_S0_S0_iiiiPiS1_iS1_S1_E12temp_storage has been demoted
.global .align 1 .b8 _ZN34_INTERNAL_ea96e5d4_4_k_cu_ed7bd1cf4cuda3std3__45__cpo5beginE[1];
.global .align 1 .b8 _ZN34_INTERNAL_ea96e5d4_4_k_cu_ed7bd1cf4cuda3std3__45__cpo3endE[1];
.global .align 1 .b8 _ZN34_INTERNAL_ea96e5d4_4_k_cu_ed7bd1cf4cuda3std3__45__cpo6cbeginE[1];
.global .align 1 .b8 _ZN34_INTERNAL_ea96e5d4_4_k_cu_ed7bd1cf4cuda3std3__45__cpo4cendE[1];
.global .align 1 .b8 _ZN34_INTERNAL_ea96e5d4_4_k_cu_ed7bd1cf4cuda3std3__45__cpo6rbeginE[1];
.global .align 1 .b8 _ZN34_INTERNAL_ea96e5d4_4_k_cu_ed7bd1cf4cuda3std3__45__cpo4rendE[1];
.global .align 1 .b8 _ZN34_INTERNAL_ea96e5d4_4_k_cu_ed7bd1cf4cuda3std3__45__cpo7crbeginE[1];
.global .align 1 .b8 _ZN34_INTERNAL_ea96e5d4_4_k_cu_ed7bd1cf4cuda3std3__45__cpo5crendE[1];
.global .align 1 .b8 _ZN34_INTERNAL_ea96e5d4_4_k_cu_ed7bd1cf4cuda3std3__436_GLOBAL__N__ea96e5d4_4_k_cu_ed7bd1cf6ignoreE[1];
.global .align 1 .b8 _ZN34_INTERNAL_ea96e5d4_4_k_cu_ed7bd1cf4cuda3std3__419piecewise_constructE[1];
.global .align 1 .b8 _ZN34_INTERNAL_ea96e5d4_4_k_cu_ed7bd1cf4cuda3std3__48in_placeE[1];
.global .align 1 .b8 _ZN34_INTERNAL_ea96e5d4_4_k_cu_ed7bd1cf4cuda3std3__420unreachable_sentinelE[1];
.global .align 1 .b8 _ZN34_INTERNAL_ea96e5d4_4_k_cu_ed7bd1cf4cuda3std3__47nulloptE[1];
.global .align 1 .b8 _ZN34_INTERNAL_ea96e5d4_4_k_cu_ed7bd1cf4cuda3std3__48unexpectE[1];
.global .align 1 .b8 _ZN34_INTERNAL_ea96e5d4_4_k_cu_ed7bd1cf4cuda3std6ranges3__45__cpo4swapE[1];
.global .align 1 .b8 _ZN34_INTERNAL_ea96e5d4_4_k_cu_ed7bd1cf4cuda3std6ranges3__45__cpo9iter_moveE[1];
.global .align 1 .b8 _ZN34_INTERNAL_ea96e5d4_4_k_cu_ed7bd1cf4cuda3std6ranges3__45__cpo5beginE[1];
.global .align 1 .b8 _ZN34_INTERNAL_ea96e5d4_4_k_cu_ed7bd1cf4cuda3std6ranges3__45__cpo3endE[1];
.global .align 1 .b8 _ZN34_INTERNAL_ea96e5d4_4_k_cu_ed7bd1cf4cuda3std6ranges3__45__cpo6cbeginE[1];
.global .align 1 .b8 _ZN34_INTERNAL_ea96e5d4_4_k_cu_ed7bd1cf4cuda3std6ranges3__45__cpo4cendE[1];
.global .align 1 .b8 _ZN34_INTERNAL_ea96e5d4_4_k_cu_ed7bd1cf4cuda3std6ranges3__45__cpo7advanceE[1];
.global .align 1 .b8 _ZN34_INTERNAL_ea96e5d4_4_k_cu_ed7bd1cf4cuda3std6ranges3__45__cpo9iter_swapE[1];
.global .align 1 .b8 _ZN34_INTERNAL_ea96e5d4_4_k_cu_ed7bd1cf4cuda3std6ranges3__45__cpo4nextE[1];
.global .align 1 .b8 _ZN34_INTERNAL_ea96e5d4_4_k_cu_ed7bd1cf4cuda3std6ranges3__45__cpo4prevE[1];
.global .align 1 .b8 _ZN34_INTERNAL_ea96e5d4_4_k_cu_ed7bd1cf4cuda3std6ranges3__45__cpo4dataE[1];
.global .align 1 .b8 _ZN34_INTERNAL_ea96e5d4_4_k_cu_ed7bd1cf4cuda3std6ranges3__45__cpo5cdataE[1];
.global .align 1 .b8 _ZN34_INTERNAL_ea96e5d4_4_k_cu_ed7bd1cf4cuda3std6ranges3__45__cpo4sizeE[1];
.global .align 1 .b8 _ZN34_INTERNAL_ea96e5d4_4_k_cu_ed7bd1cf4cuda3std6ranges3__45__cpo5ssizeE[1];
.global .align 1 .b8 _ZN34_INTERNAL_ea96e5d4_4_k_cu_ed7bd1cf4cuda3std6ranges3__45__cpo8distanceE[1];
.global .align 1 .b8 _ZN34_INTERNAL_ea96e5d4_4_k_cu_ed7bd1cf6thrust24THRUST_300001_SM_1000_NS6system6detail10sequential3seqE[1];
.global .align 1 .b8 _ZN34_INTERNAL_ea96e5d4_4_k_cu_ed7bd1cf6thrust24THRUST_300001_SM_1000_NS12placeholders2_1E[1];
.global .align 1 .b8 _ZN34_INTERNAL_ea96e5d4_4_k_cu_ed7bd1cf6thrust24THRUST_300001_SM_1000_NS12placeholders2_2E[1];
.global .align 1 .b8 _ZN34_INTERNAL_ea96e5d4_4_k_cu_ed7bd1cf6thrust24THRUST_300001_SM_1000_NS12placeholders2_3E[1];
.global .align 1 .b8 _ZN34_INTERNAL_ea96e5d4_4_k_cu_ed7bd1cf6thrust24THRUST_300001_SM_1000_NS12placeholders2_4E[1];
.global .align 1 .b8 _ZN34_INTERNAL_ea96e5d4_4_k_cu_ed7bd1cf6thrust24THRUST_300001_SM_1000_NS12placeholders2_5E[1];
.global .align 1 .b8 _ZN34_INTERNAL_ea96e5d4_4_k_cu_ed7bd1cf6thrust24THRUST_300001_SM_1000_NS12placeholders2_6E[1];
.global .align 1 .b8 _ZN34_INTERNAL_ea96e5d4_4_k_cu_ed7bd1cf6thrust24THRUST_300001_SM_1000_NS12placeholders2_7E[1];
.global .align 1 .b8 _ZN34_INTERNAL_ea96e5d4_4_k_cu_ed7bd1cf6thrust24THRUST_300001_SM_1000_NS12placeholders2_8E[1];
.global .align 1 .b8 _ZN34_INTERNAL_ea96e5d4_4_k_cu_ed7bd1cf6thrust24THRUST_300001_SM_1000_NS12placeholders2_9E[1];
.global .align 1 .b8 _ZN34_INTERNAL_ea96e5d4_4_k_cu_ed7bd1cf6thrust24THRUST_300001_SM_1000_NS12placeholders3_10E[1];

.visible .entry _Z19load_experts_kernelPfS_PlS0_S0_S0_iiiiPiS1_iS1_S1_(
	.param .u64 .ptr .align 1 _Z19load_experts_kernelPfS_PlS0_S0_S0_iiiiPiS1_iS1_S1__param_0,
	.param .u64 .ptr .align 1 _Z19load_experts_kernelPfS_PlS0_S0_S0_iiiiPiS1_iS1_S1__param_1,
	.param .u64 .ptr .align 1 _Z19load_experts_kernelPfS_PlS0_S0_S0_iiiiPiS1_iS1_S1__param_2,
	.param .u64 .ptr .align 1 _Z19load_experts_kernelPfS_PlS0_S0_S0_iiiiPiS1_iS1_S1__param_3,
	.param .u64 .ptr .align 1 _Z19load_experts_kernelPfS_PlS0_S0_S0_iiiiPiS1_iS1_S1__param_4,
	.param .u64 .ptr .align 1 _Z19load_experts_kernelPfS_PlS0_S0_S0_iiiiPiS1_iS1_S1__param_5,
	.param .u32 _Z19load_experts_kernelPfS_PlS0_S0_S0_iiiiPiS1_iS1_S1__param_6,
	.param .u32 _Z19load_experts_kernelPfS_PlS0_S0_S0_iiiiPiS1_iS1_S1__param_7,
	.param .u32 _Z19load_experts_kernelPfS_PlS0_S0_S0_iiiiPiS1_iS1_S1__param_8,
	.param .u32 _Z19load_experts_kernelPfS_PlS0_S0_S0_iiiiPiS1_iS1_S1__param_9,
	.param .u64 .ptr .align 1 _Z19load_experts_kernelPfS_PlS0_S0_S0_iiiiPiS1_iS1_S1__param_10,
	.param .u64 .ptr .align 1 _Z19load_experts_kernelPfS_PlS0_S0_S0_iiiiPiS1_iS1_S1__param_11,
	.param .u32 _Z19load_experts_kernelPfS_PlS0_S0_S0_iiiiPiS1_iS1_S1__param_12,
	.param .u64 .ptr .align 1 _Z19load_experts_kernelPfS_PlS0_S0_S0_iiiiPiS1_iS1_S1__param_13,
	.param .u64 .ptr .align 1 _Z19load_experts_kernelPfS_PlS0_S0_S0_iiiiPiS1_iS1_S1__param_14
)
{
	.reg .pred 	%p<23>;
	.reg .b32 	%r<88>;
	.reg .b64 	%rd<60>;
	// demoted variable
	.shared .align 4 .b8 _ZZ19load_experts_kernelPfS_PlS0_S0_S0_iiiiPiS1_iS1_S1_E12temp_storage[44];
	ld.param.u64 	%rd23, [_Z19load_experts_kernelPfS_PlS0_S0_S0_iiiiPiS1_iS1_S1__param_4];
	ld.param.u64 	%rd24, [_Z19load_experts_kernelPfS_PlS0_S0_S0_iiiiPiS1_iS1_S1__param_5];
	ld.param.u32 	%r33, [_Z19load_experts_kernelPfS_PlS0_S0_S0_iiiiPiS1_iS1_S1__param_6];
	ld.param.u32 	%r34, [_Z19load_experts_kernelPfS_PlS0_S0_S0_iiiiPiS1_iS1_S1__param_7];
	ld.param.u32 	%r35, [_Z19load_experts_kernelPfS_PlS0_S0_S0_iiiiPiS1_iS1_S1__param_8];
	ld.param.u32 	%r36, [_Z19load_experts_kernelPfS_PlS0_S0_S0_iiiiPiS1_iS1_S1__param_9];
	ld.param.u64 	%rd25, [_Z19load_experts_kernelPfS_PlS0_S0_S0_iiiiPiS1_iS1_S1__param_10];
	ld.param.u64 	%rd26, [_Z19load_experts_kernelPfS_PlS0_S0_S0_iiiiPiS1_iS1_S1__param_11];
	ld.param.u64 	%rd28, [_Z19load_experts_kernelPfS_PlS0_S0_S0_iiiiPiS1_iS1_S1__param_13];
	ld.param.u64 	%rd27, [_Z19load_experts_kernelPfS_PlS0_S0_S0_iiiiPiS1_iS1_S1__param_14];
	cvta.to.global.u64 	%rd1, %rd28;
	mov.u32 	%r1, %ctaid.x;
	mov.u32 	%r38, %ntid.x;
	mov.u32 	%r2, %tid.x;
	mad.lo.s32 	%r3, %r1, %r38, %r2;
	mul.lo.s32 	%r39, %r35, %r34;
	mul.wide.s32 	%rd29, %r39, 4;
	{ // callseq 0, 0
	.param .b64 param0;
	st.param.b64 	[param0], %rd29;
	.param .b64 retval0;
	call.uni (retval0), 
	malloc, 
	(
	param0
	);
	ld.param.b64 	%rd30, [retval0];
	} // callseq 0
	mov.b32 	%r81, 0;
	min.s32 	%r40, %r34, %r35;
	setp.lt.s32 	%p2, %r40, 1;
	@%p2 bra 	$L__BB0_10;
	cvta.to.global.u64 	%rd3, %rd24;
	mov.b32 	%r76, 0;
	mov.u32 	%r81, %r76;
$L__BB0_2:
	mul.lo.s32 	%r6, %r76, %r35;
	mov.b32 	%r78, 0;
$L__BB0_3:
	add.s32 	%r43, %r78, %r6;
	mul.wide.u32 	%rd31, %r43, 8;
	add.s64 	%rd32, %rd3, %rd31;
	ld.global.u32 	%r9, [%rd32];
	setp.lt.s32 	%p3, %r81, 1;
	@%p3 bra 	$L__BB0_7;
	neg.s32 	%r80, %r81;
	mov.u64 	%rd54, %rd30;
$L__BB0_5:
	ld.u32 	%r44, [%rd54];
	setp.eq.s32 	%p4, %r44, %r9;
	@%p4 bra 	$L__BB0_8;
	add.s32 	%r80, %r80, 1;
	setp.ne.s32 	%p5, %r80, 0;
	add.s64 	%rd54, %rd54, 4;
	@%p5 bra 	$L__BB0_5;
$L__BB0_7:
	add.s32 	%r13, %r81, 1;
	mul.wide.s32 	%rd33, %r81, 4;
	add.s64 	%rd34, %rd30, %rd33;
	st.u32 	[%rd34], %r9;
	mov.u32 	%r81, %r13;
$L__BB0_8:
	add.s32 	%r78, %r78, 1;
	setp.ne.s32 	%p6, %r78, %r35;
	@%p6 bra 	$L__BB0_3;
	add.s32 	%r76, %r76, 1;
	setp.ne.s32 	%p7, %r76, %r34;
	@%p7 bra 	$L__BB0_2;
$L__BB0_10:
	setp.lt.s32 	%p8, %r81, 1;
	@%p8 bra 	$L__BB0_17;
	and.b32  	%r18, %r81, 3;
	setp.lt.u32 	%p9, %r81, 4;
	mov.b32 	%r84, 0;
	@%p9 bra 	$L__BB0_14;
	and.b32  	%r84, %r81, 2147483644;
	neg.s32 	%r83, %r84;
	add.s64 	%rd56, %rd30, 8;
	add.s64 	%rd55, %rd1, 8;
$L__BB0_13:
	ld.u32 	%r46, [%rd56+-8];
	st.global.u32 	[%rd55+-8], %r46;
	ld.u32 	%r47, [%rd56+-4];
	st.global.u32 	[%rd55+-4], %r47;
	ld.u32 	%r48, [%rd56];
	st.global.u32 	[%rd55], %r48;
	ld.u32 	%r49, [%rd56+4];
	st.global.u32 	[%rd55+4], %r49;
	add.s32 	%r83, %r83, 4;
	add.s64 	%rd56, %rd56, 16;
	add.s64 	%rd55, %rd55, 16;
	setp.ne.s32 	%p10, %r83, 0;
	@%p10 bra 	$L__BB0_13;
$L__BB0_14:
	setp.eq.s32 	%p11, %r18, 0;
	@%p11 bra 	$L__BB0_17;
	mul.wide.u32 	%rd35, %r84, 4;
	add.s64 	%rd58, %rd1, %rd35;
	add.s64 	%rd57, %rd30, %rd35;
	neg.s32 	%r85, %r18;
$L__BB0_16:
	.pragma "nounroll";
	ld.u32 	%r50, [%rd57];
	st.global.u32 	[%rd58], %r50;
	add.s64 	%rd58, %rd58, 4;
	add.s64 	%rd57, %rd57, 4;
	add.s32 	%r85, %r85, 1;
	setp.ne.s32 	%p12, %r85, 0;
	@%p12 bra 	$L__BB0_16;
$L__BB0_17:
	cvta.to.global.u64 	%rd36, %rd26;
	st.global.u32 	[%rd36], %r81;
	setp.ge.s32 	%p13, %r3, %r81;
	mov.b32 	%r87, 0;
	@%p13 bra 	$L__BB0_24;
	mul.wide.s32 	%rd38, %r3, 4;
	add.s64 	%rd39, %rd1, %rd38;
	setp.lt.s32 	%p15, %r36, 1;
	ld.global.u32 	%r27, [%rd39];
	mov.b64 	%rd59, 0;
	mov.pred 	%p22, -1;
	@%p15 bra 	$L__BB0_23;
	ld.param.u64 	%rd53, [_Z19load_experts_kernelPfS_PlS0_S0_S0_iiiiPiS1_iS1_S1__param_2];
	mad.lo.s32 	%r53, %r81, %r33, %r27;
	cvt.s64.s32 	%rd18, %r53;
	cvta.to.global.u64 	%rd19, %rd53;
	mov.b32 	%r86, 0;
$L__BB0_20:
	mul.wide.u32 	%rd40, %r86, 8;
	add.s64 	%rd41, %rd19, %rd40;
	ld.global.u64 	%rd42, [%rd41];
	setp.eq.s64 	%p16, %rd42, %rd18;
	@%p16 bra 	$L__BB0_22;
	add.s32 	%r86, %r86, 1;
	setp.eq.s32 	%p18, %r86, %r36;
	@%p18 bra 	$L__BB0_23;
	bra.uni 	$L__BB0_20;
$L__BB0_22:
	shl.b32 	%r54, %r86, 3;
	cvt.u64.u32 	%rd59, %r54;
	mov.pred 	%p22, 0;
$L__BB0_23:
	selp.u32 	%r87, 1, 0, %p22;
	selp.b32 	%r55, %r27, -1, %p22;
	cvta.to.global.u64 	%rd44, %rd25;
	add.s64 	%rd46, %rd44, %rd38;
	st.global.u32 	[%rd46], %r55;
	cvta.to.global.u64 	%rd47, %rd23;
	mul.wide.s32 	%rd48, %r3, 8;
	add.s64 	%rd49, %rd47, %rd48;
	st.global.u64 	[%rd49], %rd59;
$L__BB0_24:
	// begin inline asm
	mov.u32 %r56, %laneid;
	// end inline asm
	mov.b32 	%r57, -1;
	redux.sync.add.s32 %r32, %r87, %r57;
	setp.ne.s32 	%p20, %r56, 0;
	@%p20 bra 	$L__BB0_26;
	shr.u32 	%r58, %r2, 3;
	and.b32  	%r59, %r58, 124;
	mov.u32 	%r60, _ZZ19load_experts_kernelPfS_PlS0_S0_S0_iiiiPiS1_iS1_S1_E12temp_storage;
	add.s32 	%r61, %r60, %r59;
	st.shared.u32 	[%r61+8], %r32;
$L__BB0_26:
	bar.sync 	0;
	setp.ne.s32 	%p21, %r2, 0;
	@%p21 bra 	$L__BB0_28;
	ld.shared.u32 	%r62, [_ZZ19load_experts_kernelPfS_PlS0_S0_S0_iiiiPiS1_iS1_S1_E12temp_storage+12];
	add.s32 	%r63, %r62, %r32;
	ld.shared.u32 	%r64, [_ZZ19load_experts_kernelPfS_PlS0_S0_S0_iiiiPiS1_iS1_S1_E12temp_storage+16];
	add.s32 	%r65, %r63, %r64;
	ld.shared.u32 	%r66, [_ZZ19load_experts_kernelPfS_PlS0_S0_S0_iiiiPiS1_iS1_S1_E12temp_storage+20];
	add.s32 	%r67, %r65, %r66;
	ld.shared.u32 	%r68, [_ZZ19load_experts_kernelPfS_PlS0_S0_S0_iiiiPiS1_iS1_S1_E12temp_storage+24];
	add.s32 	%r69, %r67, %r68;
	ld.shared.u32 	%r70, [_ZZ19load_experts_kernelPfS_PlS0_S0_S0_iiiiPiS1_iS1_S1_E12temp_storage+28];
	add.s32 	%r71, %r69, %r70;
	ld.shared.u32 	%r72, [_ZZ19load_experts_kernelPfS_PlS0_S0_S0_iiiiPiS1_iS1_S1_E12temp_storage+32];
	add.s32 	%r73, %r71, %r72;
	ld.shared.u32 	%r74, [_ZZ19load_experts_kernelPfS_PlS0_S0_S0_iiiiPiS1_iS1_S1_E12temp_storage+36];
	add.s32 	%r75, %r73, %r74;
	cvta.to.global.u64 	%rd50, %rd27;
	mul.wide.u32 	%rd51, %r1, 4;
	add.s64 	%rd52, %rd50, %rd51;
	st.global.u32 	[%rd52], %r75;
$L__BB0_28:
	ret;

}
	// .globl	_Z10prefix_sumPiS_i
.visible .entry _Z10prefix_sumPiS_i(
	.param .u64 .ptr .align 1 _Z10prefix_sumPiS_i_param_0,
	.param .u64 .ptr .align 1 _Z10prefix_sumPiS_i_param_1,
	.param .u32 _Z10prefix_sumPiS_i_param_2
)
{
	.reg .pred 	%p<11>;
	.reg .b32 	%r<115>;
	.reg .b64 	%rd<49>;

	ld.param.u64 	%rd14, [_Z10prefix_sumPiS_i_param_0];
	ld.param.u64 	%rd15, [_Z10prefix_sumPiS_i_param_1];
	ld.param.u32 	%r21, [_Z10prefix_sumPiS_i_param_2];
	cvta.to.global.u64 	%rd1, %rd14;
	cvta.to.global.u64 	%rd2, %rd15;
	mov.u32 	%r22, %tid.x;
	mov.u32 	%r23, %ctaid.x;
	or.b32  	%r24, %r22, %r23;
	setp.ne.s32 	%p1, %r24, 0;
	@%p1 bra 	$L__BB1_15;
	mov.b32 	%r25, 0;
	st.global.u32 	[%rd2], %r25;
	setp.lt.s32 	%p2, %r21, 2;
	@%p2 bra 	$L__BB1_15;
	add.s32 	%r1, %r21, -1;
	add.s32 	%r27, %r21, -2;
	and.b32  	%r2, %r1, 15;
	setp.lt.u32 	%p3, %r27, 15;
	mov.b32 	%r111, 1;
	@%p3 bra 	$L__BB1_6;
	and.b32  	%r29, %r1, -16;
	neg.s32 	%r109, %r29;
	add.s64 	%rd47, %rd1, 32;
	add.s64 	%rd46, %rd2, 32;
	mov.b32 	%r108, 0;
$L__BB1_4:
	.pragma "nounroll";
	ld.global.u32 	%r30, [%rd46+-32];
	ld.global.u32 	%r31, [%rd47+-32];
	add.s32 	%r32, %r31, %r30;
	st.global.u32 	[%rd46+-28], %r32;
	ld.global.u32 	%r33, [%rd47+-28];
	add.s32 	%r34, %r33, %r32;
	st.global.u32 	[%rd46+-24], %r34;
	ld.global.u32 	%r35, [%rd47+-24];
	add.s32 	%r36, %r35, %r34;
	st.global.u32 	[%rd46+-20], %r36;
	ld.global.u32 	%r37, [%rd47+-20];
	add.s32 	%r38, %r37, %r36;
	st.global.u32 	[%rd46+-16], %r38;
	ld.global.u32 	%r39, [%rd47+-16];
	add.s32 	%r40, %r39, %r38;
	st.global.u32 	[%rd46+-12], %r40;
	ld.global.u32 	%r41, [%rd47+-12];
	add.s32 	%r42, %r41, %r40;
	st.global.u32 	[%rd46+-8], %r42;
	ld.global.u32 	%r43, [%rd47+-8];
	add.s32 	%r44, %r43, %r42;
	st.global.u32 	[%rd46+-4], %r44;
	ld.global.u32 	%r45, [%rd47+-4];
	add.s32 	%r46, %r45, %r44;
	st.global.u32 	[%rd46], %r46;
	ld.global.u32 	%r47, [%rd47];
	add.s32 	%r48, %r47, %r46;
	st.global.u32 	[%rd46+4], %r48;
	ld.global.u32 	%r49, [%rd47+4];
	add.s32 	%r50, %r49, %r48;
	st.global.u32 	[%rd46+8], %r50;
	ld.global.u32 	%r51, [%rd47+8];
	add.s32 	%r52, %r51, %r50;
	st.global.u32 	[%rd46+12], %r52;
	ld.global.u32 	%r53, [%rd47+12];
	add.s32 	%r54, %r53, %r52;
	st.global.u32 	[%rd46+16], %r54;
	ld.global.u32 	%r55, [%rd47+16];
	add.s32 	%r56, %r55, %r54;
	st.global.u32 	[%rd46+20], %r56;
	ld.global.u32 	%r57, [%rd47+20];
	add.s32 	%r58, %r57, %r56;
	st.global.u32 	[%rd46+24], %r58;
	ld.global.u32 	%r59, [%rd47+24];
	add.s32 	%r60, %r59, %r58;
	st.global.u32 	[%rd46+28], %r60;
	ld.global.u32 	%r61, [%rd47+28];
	add.s32 	%r62, %r61, %r60;
	st.global.u32 	[%rd46+32], %r62;
	add.s32 	%r109, %r109, 16;
	add.s32 	%r108, %r108, 16;
	add.s64 	%rd47, %rd47, 64;
	add.s64 	%rd46, %rd46, 64;
	setp.ne.s32 	%p4, %r109, 0;
	@%p4 bra 	$L__BB1_4;
	add.s32 	%r111, %r108, 1;
$L__BB1_6:
	setp.eq.s32 	%p5, %r2, 0;
	@%p5 bra 	$L__BB1_15;
	and.b32  	%r10, %r1, 7;
	setp.lt.u32 	%p6, %r2, 8;
	@%p6 bra 	$L__BB1_9;
	mul.wide.s32 	%rd16, %r111, 4;
	add.s64 	%rd17, %rd2, %rd16;
	ld.global.u32 	%r63, [%rd17+-4];
	add.s64 	%rd18, %rd1, %rd16;
	ld.global.u32 	%r64, [%rd18+-4];
	add.s32 	%r65, %r64, %r63;
	mul.wide.u32 	%rd19, %r111, 4;
	add.s64 	%rd20, %rd2, %rd19;
	st.global.u32 	[%rd20], %r65;
	add.s32 	%r66, %r111, 1;
	ld.global.u32 	%r67, [%rd18];
	add.s32 	%r68, %r67, %r65;
	mul.wide.u32 	%rd21, %r66, 4;
	add.s64 	%rd22, %rd2, %rd21;
	st.global.u32 	[%rd22], %r68;
	add.s32 	%r69, %r111, 2;
	ld.global.u32 	%r70, [%rd17+4];
	ld.global.u32 	%r71, [%rd18+4];
	add.s32 	%r72, %r71, %r70;
	mul.wide.u32 	%rd23, %r69, 4;
	add.s64 	%rd24, %rd2, %rd23;
	st.global.u32 	[%rd24], %r72;
	add.s32 	%r73, %r111, 3;
	ld.global.u32 	%r74, [%rd17+8];
	ld.global.u32 	%r75, [%rd18+8];
	add.s32 	%r76, %r75, %r74;
	mul.wide.u32 	%rd25, %r73, 4;
	add.s64 	%rd26, %rd2, %rd25;
	st.global.u32 	[%rd26], %r76;
	add.s32 	%r77, %r111, 4;
	ld.global.u32 	%r78, [%rd17+12];
	ld.global.u32 	%r79, [%rd18+12];
	add.s32 	%r80, %r79, %r78;
	mul.wide.u32 	%rd27, %r77, 4;
	add.s64 	%rd28, %rd2, %rd27;
	st.global.u32 	[%rd28], %r80;
	add.s32 	%r81, %r111, 5;
	ld.global.u32 	%r82, [%rd17+16];
	ld.global.u32 	%r83, [%rd18+16];
	add.s32 	%r84, %r83, %r82;
	mul.wide.u32 	%rd29, %r81, 4;
	add.s64 	%rd30, %rd2, %rd29;
	st.global.u32 	[%rd30], %r84;
	add.s32 	%r85, %r111, 6;
	ld.global.u32 	%r86, [%rd17+20];
	ld.global.u32 	%r87, [%rd18+20];
	add.s32 	%r88, %r87, %r86;
	mul.wide.u32 	%rd31, %r85, 4;
	add.s64 	%rd32, %rd2, %rd31;
	st.global.u32 	[%rd32], %r88;
	ld.global.u32 	%r89, [%rd17+24];
	ld.global.u32 	%r90, [%rd18+24];
	add.s32 	%r91, %r90, %r89;
	st.global.u32 	[%rd20+28], %r91;
	add.s32 	%r111, %r111, 8;
$L__BB1_9:
	setp.eq.s32 	%p7, %r10, 0;
	@%p7 bra 	$L__BB1_15;
	and.b32  	%r13, %r1, 3;
	setp.lt.u32 	%p8, %r10, 4;
	@%p8 bra 	$L__BB1_12;
	mul.wide.s32 	%rd33, %r111, 4;
	add.s64 	%rd34, %rd2, %rd33;
	ld.global.u32 	%r92, [%rd34+-4];
	add.s64 	%rd35, %rd1, %rd33;
	ld.global.u32 	%r93, [%rd35+-4];
	add.s32 	%r94, %r93, %r92;
	mul.wide.u32 	%rd36, %r111, 4;
	add.s64 	%rd37, %rd2, %rd36;
	st.global.u32 	[%rd37], %r94;
	add.s32 	%r95, %r111, 1;
	ld.global.u32 	%r96, [%rd35];
	add.s32 	%r97, %r96, %r94;
	mul.wide.u32 	%rd38, %r95, 4;
	add.s64 	%rd39, %rd2, %rd38;
	st.global.u32 	[%rd39], %r97;
	add.s32 	%r98, %r111, 2;
	ld.global.u32 	%r99, [%rd34+4];
	ld.global.u32 	%r100, [%rd35+4];
	add.s32 	%r101, %r100, %r99;
	mul.wide.u32 	%rd40, %r98, 4;
	add.s64 	%rd41, %rd2, %rd40;
	st.global.u32 	[%rd41], %r101;
	ld.global.u32 	%r102, [%rd34+8];
	ld.global.u32 	%r103, [%rd35+8];
	add.s32 	%r104, %r103, %r102;
	st.global.u32 	[%rd37+12], %r104;
	add.s32 	%r111, %r111, 4;
$L__BB1_12:
	setp.eq.s32 	%p9, %r13, 0;
	@%p9 bra 	$L__BB1_15;
	add.s64 	%rd9, %rd2, -4;
	add.s64 	%rd10, %rd1, -4;
	mul.wide.u32 	%rd42, %r111, 4;
	add.s64 	%rd48, %rd2, %rd42;
	neg.s32 	%r113, %r13;
$L__BB1_14:
	.pragma "nounroll";
	mul.wide.s32 	%rd43, %r111, 4;
	add.s64 	%rd44, %rd9, %rd43;
	add.s64 	%rd45, %rd10, %rd43;
	ld.global.u32 	%r105, [%rd44];
	ld.global.u32 	%r106, [%rd45];
	add.s32 	%r107, %r106, %r105;
	st.global.u32 	[%rd48], %r107;
	add.s32 	%r111, %r111, 1;
	add.s64 	%rd48, %rd48, 4;
	add.s32 	%r113, %r113, 1;
	setp.ne.s32 	%p10, %r113, 0;
	@%p10 bra 	$L__BB1_14;
$L__BB1_15:
	ret;

}
	// .globl	_Z24load_experts_list_kernelPfS_PlS0_S0_S0_PiS1_iS1_ii
.visible .entry _Z24load_experts_list_kernelPfS_PlS0_S0_S0_PiS1_iS1_ii(
	.param .u64 .ptr .align 1 _Z24load_experts_list_kernelPfS_PlS0_S0_S0_PiS1_iS1_ii_param_0,
	.param .u64 .ptr .align 1 _Z24load_experts_list_kernelPfS_PlS0_S0_S0_PiS1_iS1_ii_param_1,
	.param .u64 .ptr .align 1 _Z24load_experts_list_kernelPfS_PlS0_S0_S0_PiS1_iS1_ii_param_2,
	.param .u64 .ptr .align 1 _Z24load_experts_list_kernelPfS_PlS0_S0_S0_PiS1_iS1_ii_param_3,
	.param .u64 .ptr .align 1 _Z24load_experts_list_kernelPfS_PlS0_S0_S0_PiS1_iS1_ii_param_4,
	.param .u64 .ptr .align 1 _Z24load_experts_list_kernelPfS_PlS0_S0_S0_PiS1_iS1_ii_param_5,
	.param .u64 .ptr .align 1 _Z24load_experts_list_kernelPfS_PlS0_S0_S0_PiS1_iS1_ii_param_6,
	.param .u64 .ptr .align 1 _Z24load_experts_list_kernelPfS_PlS0_S0_S0_PiS1_iS1_ii_param_7,
	.param .u32 _Z24load_experts_list_kernelPfS_PlS0_S0_S0_PiS1_iS1_ii_param_8,
	.param .u64 .ptr .align 1 _Z24load_experts_list_kernelPfS_PlS0_S0_S0_PiS1_iS1_ii_param_9,
	.param .u32 _Z24load_experts_list_kernelPfS_PlS0_S0_S0_PiS1_iS1_ii_param_10,
	.param .u32 _Z24load_experts_list_kernelPfS_PlS0_S0_S0_PiS1_iS1_ii_param_11
)
{
	.reg .pred 	%p<7>;
	.reg .b32 	%r<36>;
	.reg .b32 	%f<3>;
	.reg .b64 	%rd<55>;

	ld.param.u64 	%rd8, [_Z24load_experts_list_kernelPfS_PlS0_S0_S0_PiS1_iS1_ii_param_1];
	ld.param.u64 	%rd14, [_Z24load_experts_list_kernelPfS_PlS0_S0_S0_PiS1_iS1_ii_param_3];
	ld.param.u64 	%rd10, [_Z24load_experts_list_kernelPfS_PlS0_S0_S0_PiS1_iS1_ii_param_4];
	ld.param.u64 	%rd15, [_Z24load_experts_list_kernelPfS_PlS0_S0_S0_PiS1_iS1_ii_param_6];
	ld.param.u64 	%rd16, [_Z24load_experts_list_kernelPfS_PlS0_S0_S0_PiS1_iS1_ii_param_7];
	ld.param.u32 	%r13, [_Z24load_experts_list_kernelPfS_PlS0_S0_S0_PiS1_iS1_ii_param_8];
	ld.param.u64 	%rd12, [_Z24load_experts_list_kernelPfS_PlS0_S0_S0_PiS1_iS1_ii_param_9];
	ld.param.u32 	%r14, [_Z24load_experts_list_kernelPfS_PlS0_S0_S0_PiS1_iS1_ii_param_10];
	ld.param.u32 	%r15, [_Z24load_experts_list_kernelPfS_PlS0_S0_S0_PiS1_iS1_ii_param_11];
	cvta.to.global.u64 	%rd1, %rd15;
	cvta.to.global.u64 	%rd17, %rd14;
	cvta.to.global.u64 	%rd18, %rd16;
	mov.u32 	%r16, %ctaid.x;
	mov.u32 	%r17, %ntid.x;
	mov.u32 	%r18, %tid.x;
	mad.lo.s32 	%r1, %r16, %r17, %r18;
	mul.wide.s32 	%rd19, %r15, 4;
	add.s64 	%rd20, %rd18, %rd19;
	ld.global.u32 	%r2, [%rd20];
	sub.s32 	%r3, %r14, %r2;
	setp.ge.s32 	%p1, %r1, %r2;
	mul.wide.s32 	%rd21, %r1, 8;
	add.s64 	%rd2, %rd17, %rd21;
	mov.b64 	%rd54, 0;
	@%p1 bra 	$L__BB2_6;
	ld.global.u64 	%rd54, [%rd2];
	setp.lt.s32 	%p2, %r1, 0;
	@%p2 bra 	$L__BB2_11;
	mov.b32 	%r34, -1;
	mov.b32 	%r32, 0;
$L__BB2_3:
	add.s32 	%r8, %r34, 1;
	mul.wide.s32 	%rd22, %r34, 4;
	add.s64 	%rd23, %rd1, %rd22;
	ld.global.u32 	%r35, [%rd23+4];
	setp.eq.s32 	%p3, %r35, -1;
	mov.u32 	%r34, %r8;
	@%p3 bra 	$L__BB2_3;
	cvt.s64.s32 	%rd53, %r8;
	add.s32 	%r10, %r32, 1;
	setp.ne.s32 	%p4, %r32, %r1;
	mov.u32 	%r32, %r10;
	mov.u32 	%r34, %r8;
	@%p4 bra 	$L__BB2_3;
$L__BB2_5:
	ld.param.u64 	%rd52, [_Z24load_experts_list_kernelPfS_PlS0_S0_S0_PiS1_iS1_ii_param_5];
	ld.param.u64 	%rd51, [_Z24load_experts_list_kernelPfS_PlS0_S0_S0_PiS1_iS1_ii_param_2];
	ld.param.u64 	%rd50, [_Z24load_experts_list_kernelPfS_PlS0_S0_S0_PiS1_iS1_ii_param_0];
	cvta.to.global.u64 	%rd25, %rd8;
	cvta.to.global.u64 	%rd26, %rd12;
	shl.b64 	%rd27, %rd53, 2;
	add.s64 	%rd28, %rd1, %rd27;
	ld.global.u32 	%r21, [%rd26];
	mad.lo.s32 	%r22, %r21, %r13, %r35;
	shl.b32 	%r23, %r22, 1;
	mul.wide.s32 	%rd29, %r23, 4;
	add.s64 	%rd30, %rd25, %rd29;
	ld.global.f32 	%f1, [%rd30];
	shl.b64 	%rd31, %rd54, 3;
	cvta.to.global.u64 	%rd32, %rd50;
	add.s64 	%rd33, %rd32, %rd31;
	st.global.f32 	[%rd33], %f1;
	ld.global.u32 	%r24, [%rd28];
	ld.global.u32 	%r25, [%rd26];
	mad.lo.s32 	%r26, %r25, %r13, %r24;
	shl.b32 	%r27, %r26, 1;
	mul.wide.s32 	%rd34, %r27, 4;
	add.s64 	%rd35, %rd25, %rd34;
	ld.global.f32 	%f2, [%rd35+4];
	st.global.f32 	[%rd33+4], %f2;
	ld.global.u32 	%r28, [%rd28];
	ld.global.u32 	%r29, [%rd26];
	mad.lo.s32 	%r30, %r29, %r13, %r28;
	cvt.s64.s32 	%rd36, %r30;
	cvta.to.global.u64 	%rd37, %rd51;
	add.s64 	%rd38, %rd37, %rd31;
	st.global.u64 	[%rd38], %rd36;
	cvta.to.global.u64 	%rd39, %rd52;
	shl.b64 	%rd40, %rd53, 3;
	add.s64 	%rd41, %rd39, %rd40;
	st.global.u64 	[%rd41], %rd31;
$L__BB2_6:
	add.s32 	%r12, %r2, %r1;
	setp.ge.s32 	%p5, %r12, %r14;
	@%p5 bra 	$L__BB2_8;
	mul.wide.s32 	%rd42, %r2, 8;
	add.s64 	%rd43, %rd2, %rd42;
	ld.global.u64 	%rd44, [%rd43];
	cvta.to.global.u64 	%rd45, %rd10;
	mul.wide.s32 	%rd46, %r12, 8;
	add.s64 	%rd47, %rd45, %rd46;
	st.global.u64 	[%rd47], %rd44;
	st.global.u64 	[%rd2], %rd44;
$L__BB2_8:
	add.s32 	%r31, %r3, %r1;
	setp.ge.s32 	%p6, %r31, %r14;
	@%p6 bra 	$L__BB2_10;
	mul.wide.s32 	%rd48, %r3, 8;
	add.s64 	%rd49, %rd2, %rd48;
	st.global.u64 	[%rd49], %rd54;
$L__BB2_10:
	ret;
$L__BB2_11:
	ld.global.u32 	%r35, [%rd1+-4];
	mov.b64 	%rd53, -1;
	bra.uni 	$L__BB2_5;

}
	// .globl	_ZN3cub18CUB_300001_SM_10006detail11EmptyKernelIvEEvv
.visible .entry _ZN3cub18CUB_300001_SM_10006detail11EmptyKernelIvEEvv()
{


	ret;

}


// ===== COMPILED SASS (sm_100) =====

	.target	sm_100

	.elftype	@"ET_EXEC"


//--------------------- .note.nv.tkinfo           --------------------------
	.section	.note.nv.tkinfo,"",@"SHT_NOTE"
	.sectionflags	@"SHF_NOTE_NV_TKINFO"
	.tkinfo
        /*0018*/ 	.word	0x00000002
        /*0030*/ 	.string	""
        /*0030*/ 	.string	"ptxas"
        /*0030*/ 	.string	"Cuda compilation tools, release 13.0, V13.0.88"
        /*0030*/ 	.string	"Build cuda_13.0.r13.0/compiler.36424714_0"
        /*0030*/ 	.string	"-arch sm_100 -m 64 "



//--------------------- .note.nv.cuinfo           --------------------------
	.section	.note.nv.cuinfo,"",@"SHT_NOTE"
	.sectionflags	@"SHF_NOTE_NV_CUINFO"
        /*0018*/ 	.short	0x0002
        /*001a*/ 	.short	0x0064
        /*001c*/ 	.short	0x0082
	.zero		2


//--------------------- .nv.info                  --------------------------
	.section	.nv.info,"",@"SHT_CUDA_INFO"
	.align	4


	//----- nvinfo : EIATTR_REGCOUNT
	.align		4
        /*0000*/ 	.byte	0x04, 0x2f
        /*0002*/ 	.short	(.L_41 - .L_40)
	.align		4
.L_40:
        /*0004*/ 	.word	index@(_Z19load_experts_kernelPfS_PlS0_S0_S0_iiiiPiS1_iS1_S1_)
        /*0008*/ 	.word	0x0000001a


	//----- nvinfo : EIATTR_FRAME_SIZE
	.align		4
.L_41:
        /*000c*/ 	.byte	0x04, 0x11
        /*000e*/ 	.short	(.L_43 - .L_42)
	.align		4
.L_42:
        /*0010*/ 	.word	index@(_Z19load_experts_kernelPfS_PlS0_S0_S0_iiiiPiS1_iS1_S1_)
        /*0014*/ 	.word	0x00000000


	//----- nvinfo : EIATTR_REGCOUNT
	.align		4
.L_43:
        /*0018*/ 	.byte	0x04, 0x2f
        /*001a*/ 	.short	(.L_45 - .L_44)
	.align		4
.L_44:
        /*001c*/ 	.word	index@(_Z10prefix_sumPiS_i)
        /*0020*/ 	.word	0x0000001e


	//----- nvinfo : EIATTR_FRAME_SIZE
	.align		4
.L_45:
        /*0024*/ 	.byte	0x04, 0x11
        /*0026*/ 	.short	(.L_47 - .L_46)
	.align		4
.L_46:
        /*0028*/ 	.word	index@(_Z10prefix_sumPiS_i)
        /*002c*/ 	.word	0x00000000


	//----- nvinfo : EIATTR_REGCOUNT
	.align		4
.L_47:
        /*0030*/ 	.byte	0x04, 0x2f
        /*0032*/ 	.short	(.L_49 - .L_48)
	.align		4
.L_48:
        /*0034*/ 	.word	index@(_Z24load_experts_list_kernelPfS_PlS0_S0_S0_PiS1_iS1_ii)
        /*0038*/ 	.word	0x0000001c


	//----- nvinfo : EIATTR_FRAME_SIZE
	.align		4
.L_49:
        /*003c*/ 	.byte	0x04, 0x11
        /*003e*/ 	.short	(.L_51 - .L_50)
	.align		4
.L_50:
        /*0040*/ 	.word	index@(_Z24load_experts_list_kernelPfS_PlS0_S0_S0_PiS1_iS1_ii)
        /*0044*/ 	.word	0x00000000


	//----- nvinfo : EIATTR_REGCOUNT
	.align		4
.L_51:
        /*0048*/ 	.byte	0x04, 0x2f
        /*004a*/ 	.short	(.L_53 - .L_52)
	.align		4
.L_52:
        /*004c*/ 	.word	index@(_ZN3cub18CUB_300001_SM_10006detail11EmptyKernelIvEEvv)
        /*0050*/ 	.word	0x00000004


	//----- nvinfo : EIATTR_FRAME_SIZE
	.align		4
.L_53:
        /*0054*/ 	.byte	0x04, 0x11
        /*0056*/ 	.short	(.L_55 - .L_54)
	.align		4
.L_54:
        /*0058*/ 	.word	index@(_ZN3cub18CUB_300001_SM_10006detail11EmptyKernelIvEEvv)
        /*005c*/ 	.word	0x00000000


	//----- nvinfo : EIATTR_MIN_STACK_SIZE
	.align		4
.L_55:
        /*0060*/ 	.byte	0x04, 0x12
        /*0062*/ 	.short	(.L_57 - .L_56)
	.align		4
.L_56:
        /*0064*/ 	.word	index@(_ZN3cub18CUB_300001_SM_10006detail11EmptyKernelIvEEvv)
        /*0068*/ 	.word	0x00000000


	//----- nvinfo : EIATTR_MIN_STACK_SIZE
	.align		4
.L_57:
        /*006c*/ 	.byte	0x04, 0x12
        /*006e*/ 	.short	(.L_59 - .L_58)
	.align		4
.L_58:
        /*0070*/ 	.word	index@(_Z24load_experts_list_kernelPfS_PlS0_S0_S0_PiS1_iS1_ii)
        /*0074*/ 	.word	0x00000000


	//----- nvinfo : EIATTR_MIN_STACK_SIZE
	.align		4
.L_59:
        /*0078*/ 	.byte	0x04, 0x12
        /*007a*/ 	.short	(.L_61 - .L_60)
	.align		4
.L_60:
        /*007c*/ 	.word	index@(_Z10prefix_sumPiS_i)
        /*0080*/ 	.word	0x00000000


	//----- nvinfo : EIATTR_MIN_STACK_SIZE
	.align		4
.L_61:
        /*0084*/ 	.byte	0x04, 0x12
        /*0086*/ 	.short	(.L_63 - .L_62)
	.align		4
.L_62:
        /*0088*/ 	.word	index@(_Z19load_experts_kernelPfS_PlS0_S0_S0_iiiiPiS1_iS1_S1_)
        /*008c*/ 	.word	0x00000000
.L_63:


//--------------------- .nv.compat                --------------------------
	.section	.nv.compat,"",@"SHT_CUDA_COMPAT_INFO"
	.align	4
        /*0000*/ 	.byte	0x02, 0x09, 0x00, 0x00, 0x02, 0x02, 0x01, 0x00, 0x02, 0x05, 0x05, 0x00, 0x03, 0x07, 0x01, 0x01
        /*0010*/ 	.byte	0x02, 0x03, 0x00, 0x00, 0x02, 0x06, 0x01, 0x00, 0x04, 0x0b, 0x08, 0x00, 0x09, 0x00, 0x00, 0x00
        /*0020*/ 	.byte	0x00, 0x00, 0x00, 0x00


//--------------------- .nv.info._ZN3cub18CUB_300001_SM_10006detail11EmptyKernelIvEEvv --------------------------
	.section	.nv.info._ZN3cub18CUB_300001_SM_10006detail11EmptyKernelIvEEvv,"",@"SHT_CUDA_INFO"
	.sectionflags	@""
	.align	4


	//----- nvinfo : EIATTR_CUDA_API_VERSION
	.align		4
        /*0000*/ 	.byte	0x04, 0x37
        /*0002*/ 	.short	(.L_65 - .L_64)
.L_64:
        /*0004*/ 	.word	0x00000082


	//----- nvinfo : EIATTR_SPARSE_MMA_MASK
	.align		4
.L_65:
        /*0008*/ 	.byte	0x03, 0x50
        /*000a*/ 	.short	0x0000


	//----- nvinfo : EIATTR_MAXREG_COUNT
	.align		4
        /*000c*/ 	.byte	0x03, 0x1b
        /*000e*/ 	.short	0x00ff


	//----- nvinfo : EIATTR_MERCURY_ISA_VERSION
	.align		4
        /*0010*/ 	.byte	0x03, 0x5f
        /*0012*/ 	.short	0x0101


	//----- nvinfo : EIATTR_VRC_CTA_INIT_COUNT
	.align		4
        /*0014*/ 	.byte	0x02, 0x4a
	.zero		1
	.zero		1


	//----- nvinfo : EIATTR_EXIT_INSTR_OFFSETS
	.align		4
        /*0018*/ 	.byte	0x04, 0x1c
        /*001a*/ 	.short	(.L_67 - .L_66)


	//   ....[0]....
.L_66:
        /*001c*/ 	.word	0x00000010


	//----- nvinfo : EIATTR_SW_WAR
	.align		4
.L_67:
        /*0020*/ 	.byte	0x04, 0x36
        /*0022*/ 	.short	(.L_69 - .L_68)
.L_68:
        /*0024*/ 	.word	0x00000008
.L_69:


//--------------------- .nv.info._Z24load_experts_list_kernelPfS_PlS0_S0_S0_PiS1_iS1_ii --------------------------
	.section	.nv.info._Z24load_experts_list_kernelPfS_PlS0_S0_S0_PiS1_iS1_ii,"",@"SHT_CUDA_INFO"
	.sectionflags	@""
	.align	4


	//----- nvinfo : EIATTR_CUDA_API_VERSION
	.align		4
        /*0000*/ 	.byte	0x04, 0x37
        /*0002*/ 	.short	(.L_71 - .L_70)
.L_70:
        /*0004*/ 	.word	0x00000082


	//----- nvinfo : EIATTR_KPARAM_INFO
	.align		4
.L_71:
        /*0008*/ 	.byte	0x04, 0x17
        /*000a*/ 	.short	(.L_73 - .L_72)
.L_72:
        /*000c*/ 	.word	0x00000000
        /*0010*/ 	.short	0x000b
        /*0012*/ 	.short	0x0054
        /*0014*/ 	.byte	0x00, 0xf0, 0x11, 0x00


	//----- nvinfo : EIATTR_KPARAM_INFO
	.align		4
.L_73:
        /*0018*/ 	.byte	0x04, 0x17
        /*001a*/ 	.short	(.L_75 - .L_74)
.L_74:
        /*001c*/ 	.word	0x00000000
        /*0020*/ 	.short	0x000a
        /*0022*/ 	.short	0x0050
        /*0024*/ 	.byte	0x00, 0xf0, 0x11, 0x00


	//----- nvinfo : EIATTR_KPARAM_INFO
	.align		4
.L_75:
        /*0028*/ 	.byte	0x04, 0x17
        /*002a*/ 	.short	(.L_77 - .L_76)
.L_76:
        /*002c*/ 	.word	0x00000000
        /*0030*/ 	.short	0x0009
        /*0032*/ 	.short	0x0048
        /*0034*/ 	.byte	0x00, 0xf5, 0x21, 0x00


	//----- nvinfo : EIATTR_KPARAM_INFO
	.align		4
.L_77:
        /*0038*/ 	.byte	0x04, 0x17
        /*003a*/ 	.short	(.L_79 - .L_78)
.L_78:
        /*003c*/ 	.word	0x00000000
        /*0040*/ 	.short	0x0008
        /*0042*/ 	.short	0x0040
        /*0044*/ 	.byte	0x00, 0xf0, 0x11, 0x00


	//----- nvinfo : EIATTR_KPARAM_INFO
	.align		4
.L_79:
        /*0048*/ 	.byte	0x04, 0x17
        /*004a*/ 	.short	(.L_81 - .L_80)
.L_80:
        /*004c*/ 	.word	0x00000000
        /*0050*/ 	.short	0x0007
        /*0052*/ 	.short	0x0038
        /*0054*/ 	.byte	0x00, 0xf5, 0x21, 0x00


	//----- nvinfo : EIATTR_KPARAM_INFO
	.align		4
.L_81:
        /*0058*/ 	.byte	0x04, 0x17
        /*005a*/ 	.short	(.L_83 - .L_82)
.L_82:
        /*005c*/ 	.word	0x00000000
        /*0060*/ 	.short	0x0006
        /*0062*/ 	.short	0x0030
        /*0064*/ 	.byte	0x00, 0xf5, 0x21, 0x00


	//----- nvinfo : EIATTR_KPARAM_INFO
	.align		4
.L_83:
        /*0068*/ 	.byte	0x04, 0x17
        /*006a*/ 	.short	(.L_85 - .L_84)
.L_84:
        /*006c*/ 	.word	0x00000000
        /*0070*/ 	.short	0x0005
        /*0072*/ 	.short	0x0028
        /*0074*/ 	.byte	0x00, 0xf5, 0x21, 0x00


	//----- nvinfo : EIATTR_KPARAM_INFO
	.align		4
.L_85:
        /*0078*/ 	.byte	0x04, 0x17
        /*007a*/ 	.short	(.L_87 - .L_86)
.L_86:
        /*007c*/ 	.word	0x00000000
        /*0080*/ 	.short	0x0004
        /*0082*/ 	.short	0x0020
        /*0084*/ 	.byte	0x00, 0xf5, 0x21, 0x00


	//----- nvinfo : EIATTR_KPARAM_INFO
	.align		4
.L_87:
        /*0088*/ 	.byte	0x04, 0x17
        /*008a*/ 	.short	(.L_89 - .L_88)
.L_88:
        /*008c*/ 	.word	0x00000000
        /*0090*/ 	.short	0x0003
        /*0092*/ 	.short	0x0018
        /*0094*/ 	.byte	0x00, 0xf5, 0x21, 0x00


	//----- nvinfo : EIATTR_KPARAM_INFO
	.align		4
.L_89:
        /*0098*/ 	.byte	0x04, 0x17
        /*009a*/ 	.short	(.L_91 - .L_90)
.L_90:
        /*009c*/ 	.word	0x00000000
        /*00a0*/ 	.short	0x0002
        /*00a2*/ 	.short	0x0010
        /*00a4*/ 	.byte	0x00, 0xf5, 0x21, 0x00


	//----- nvinfo : EIATTR_KPARAM_INFO
	.align		4
.L_91:
        /*00a8*/ 	.byte	0x04, 0x17
        /*00aa*/ 	.short	(.L_93 - .L_92)
.L_92:
        /*00ac*/ 	.word	0x00000000
        /*00b0*/ 	.short	0x0001
        /*00b2*/ 	.short	0x0008
        /*00b4*/ 	.byte	0x00, 0xf5, 0x21, 0x00


	//----- nvinfo : EIATTR_KPARAM_INFO
	.align		4
.L_93:
        /*00b8*/ 	.byte	0x04, 0x17
        /*00ba*/ 	.short	(.L_95 - .L_94)
.L_94:
        /*00bc*/ 	.word	0x00000000
        /*00c0*/ 	.short	0x0000
        /*00c2*/ 	.short	0x0000
        /*00c4*/ 	.byte	0x00, 0xf5, 0x21, 0x00


	//----- nvinfo : EIATTR_SPARSE_MMA_MASK
	.align		4
.L_95:
        /*00c8*/ 	.byte	0x03, 0x50
        /*00ca*/ 	.short	0x0000


	//----- nvinfo : EIATTR_MAXREG_COUNT
	.align		4
        /*00cc*/ 	.byte	0x03, 0x1b
        /*00ce*/ 	.short	0x00ff


	//----- nvinfo : EIATTR_MERCURY_ISA_VERSION
	.align		4
        /*00d0*/ 	.byte	0x03, 0x5f
        /*00d2*/ 	.short	0x0101


	//----- nvinfo : EIATTR_VRC_CTA_INIT_COUNT
	.align		4
        /*00d4*/ 	.byte	0x02, 0x4a
	.zero		1
	.zero		1


	//----- nvinfo : EIATTR_EXIT_INSTR_OFFSETS
	.align		4
        /*00d8*/ 	.byte	0x04, 0x1c
        /*00da*/ 	.short	(.L_97 - .L_96)


	//   ....[0]....
.L_96:
        /*00dc*/ 	.word	0x000005c0


	//   ....[1]....
        /*00e0*/ 	.word	0x000005f0


	//----- nvinfo : EIATTR_CRS_STACK_SIZE
	.align		4
.L_97:
        /*00e4*/ 	.byte	0x04, 0x1e
        /*00e6*/ 	.short	(.L_99 - .L_98)
.L_98:
        /*00e8*/ 	.word	0x00000000


	//----- nvinfo : EIATTR_CBANK_PARAM_SIZE
	.align		4
.L_99:
        /*00ec*/ 	.byte	0x03, 0x19
        /*00ee*/ 	.short	0x0058


	//----- nvinfo : EIATTR_PARAM_CBANK
	.align		4
        /*00f0*/ 	.byte	0x04, 0x0a
        /*00f2*/ 	.short	(.L_101 - .L_100)
	.align		4
.L_100:
        /*00f4*/ 	.word	index@(.nv.constant0._Z24load_experts_list_kernelPfS_PlS0_S0_S0_PiS1_iS1_ii)
        /*00f8*/ 	.short	0x0380
        /*00fa*/ 	.short	0x0058


	//----- nvinfo : EIATTR_SW_WAR
	.align		4
.L_101:
        /*00fc*/ 	.byte	0x04, 0x36
        /*00fe*/ 	.short	(.L_103 - .L_102)
.L_102:
        /*0100*/ 	.word	0x00000008
.L_103:


//--------------------- .nv.info._Z10prefix_sumPiS_i --------------------------
	.section	.nv.info._Z10prefix_sumPiS_i,"",@"SHT_CUDA_INFO"
	.sectionflags	@""
	.align	4


	//----- nvinfo : EIATTR_CUDA_API_VERSION
	.align		4
        /*0000*/ 	.byte	0x04, 0x37
        /*0002*/ 	.short	(.L_105 - .L_104)
.L_104:
        /*0004*/ 	.word	0x00000082


	//----- nvinfo : EIATTR_KPARAM_INFO
	.align		4
.L_105:
        /*0008*/ 	.byte	0x04, 0x17
        /*000a*/ 	.short	(.L_107 - .L_106)
.L_106:
        /*000c*/ 	.word	0x00000000
        /*0010*/ 	.short	0x0002
        /*0012*/ 	.short	0x0010
        /*0014*/ 	.byte	0x00, 0xf0, 0x11, 0x00


	//----- nvinfo : EIATTR_KPARAM_INFO
	.align		4
.L_107:
        /*0018*/ 	.byte	0x04, 0x17
        /*001a*/ 	.short	(.L_109 - .L_108)
.L_108:
        /*001c*/ 	.word	0x00000000
        /*0020*/ 	.short	0x0001
        /*0022*/ 	.short	0x0008
        /*0024*/ 	.byte	0x00, 0xf5, 0x21, 0x00


	//----- nvinfo : EIATTR_KPARAM_INFO
	.align		4
.L_109:
        /*0028*/ 	.byte	0x04, 0x17
        /*002a*/ 	.short	(.L_111 - .L_110)
.L_110:
        /*002c*/ 	.word	0x00000000
        /*0030*/ 	.short	0x0000
        /*0032*/ 	.short	0x0000
        /*0034*/ 	.byte	0x00, 0xf5, 0x21, 0x00


	//----- nvinfo : EIATTR_SPARSE_MMA_MASK
	.align		4
.L_111:
        /*0038*/ 	.byte	0x03, 0x50
        /*003a*/ 	.short	0x0000


	//----- nvinfo : EIATTR_MAXREG_COUNT
	.align		4
        /*003c*/ 	.byte	0x03, 0x1b
        /*003e*/ 	.short	0x00ff


	//----- nvinfo : EIATTR_MERCURY_ISA_VERSION
	.align		4
        /*0040*/ 	.byte	0x03, 0x5f
        /*0042*/ 	.short	0x0101


	//----- nvinfo : EIATTR_VRC_CTA_INIT_COUNT
	.align		4
        /*0044*/ 	.byte	0x02, 0x4a
	.zero		1
	.zero		1


	//----- nvinfo : EIATTR_EXIT_INSTR_OFFSETS
	.align		4
        /*0048*/ 	.byte	0x04, 0x1c
        /*004a*/ 	.short	(.L_113 - .L_112)


	//   ....[0]....
.L_112:
        /*004c*/ 	.word	0x00000040


	//   ....[1]....
        /*0050*/ 	.word	0x000000a0


	//   ....[2]....
        /*0054*/ 	.word	0x000005d0


	//   ....[3]....
        /*0058*/ 	.word	0x00000930


	//   ....[4]....
        /*005c*/ 	.word	0x00000b10


	//   ....[5]....
        /*0060*/ 	.word	0x00000c90


	//----- nvinfo : EIATTR_CBANK_PARAM_SIZE
	.align		4
.L_113:
        /*0064*/ 	.byte	0x03, 0x19
        /*0066*/ 	.short	0x0014


	//----- nvinfo : EIATTR_PARAM_CBANK
	.align		4
        /*0068*/ 	.byte	0x04, 0x0a
        /*006a*/ 	.short	(.L_115 - .L_114)
	.align		4
.L_114:
        /*006c*/ 	.word	index@(.nv.constant0._Z10prefix_sumPiS_i)
        /*0070*/ 	.short	0x0380
        /*0072*/ 	.short	0x0014


	//----- nvinfo : EIATTR_SW_WAR
	.align		4
.L_115:
        /*0074*/ 	.byte	0x04, 0x36
        /*0076*/ 	.short	(.L_117 - .L_116)
.L_116:
        /*0078*/ 	.word	0x00000008
.L_117:


//--------------------- .nv.info._Z19load_experts_kernelPfS_PlS0_S0_S0_iiiiPiS1_iS1_S1_ --------------------------
	.section	.nv.info._Z19load_experts_kernelPfS_PlS0_S0_S0_iiiiPiS1_iS1_S1_,"",@"SHT_CUDA_INFO"
	.sectionflags	@""
	.align	4


	//----- nvinfo : EIATTR_CUDA_API_VERSION
	.align		4
        /*0000*/ 	.byte	0x04, 0x37
        /*0002*/ 	.short	(.L_119 - .L_118)
.L_118:
        /*0004*/ 	.word	0x00000082


	//----- nvinfo : EIATTR_KPARAM_INFO
	.align		4
.L_119:
        /*0008*/ 	.byte	0x04, 0x17
        /*000a*/ 	.short	(.L_121 - .L_120)
.L_120:
        /*000c*/ 	.word	0x00000000
        /*0010*/ 	.short	0x000e
        /*0012*/ 	.short	0x0060
        /*0014*/ 	.byte	0x00, 0xf5, 0x21, 0x00


	//----- nvinfo : EIATTR_KPARAM_INFO
	.align		4
.L_121:
        /*0018*/ 	.byte	0x04, 0x17
        /*001a*/ 	.short	(.L_123 - .L_122)
.L_122:
        /*001c*/ 	.word	0x00000000
        /*0020*/ 	.short	0x000d
        /*0022*/ 	.short	0x0058
        /*0024*/ 	.byte	0x00, 0xf5, 0x21, 0x00


	//----- nvinfo : EIATTR_KPARAM_INFO
	.align		4
.L_123:
        /*0028*/ 	.byte	0x04, 0x17
        /*002a*/ 	.short	(.L_125 - .L_124)
.L_124:
        /*002c*/ 	.word	0x00000000
        /*0030*/ 	.short	0x000c
        /*0032*/ 	.short	0x0050
        /*0034*/ 	.byte	0x00, 0xf0, 0x11, 0x00


	//----- nvinfo : EIATTR_KPARAM_INFO
	.align		4
.L_125:
        /*0038*/ 	.byte	0x04, 0x17
        /*003a*/ 	.short	(.L_127 - .L_126)
.L_126:
        /*003c*/ 	.word	0x00000000
        /*0040*/ 	.short	0x000b
        /*0042*/ 	.short	0x0048
        /*0044*/ 	.byte	0x00, 0xf5, 0x21, 0x00


	//----- nvinfo : EIATTR_KPARAM_INFO
	.align		4
.L_127:
        /*0048*/ 	.byte	0x04, 0x17
        /*004a*/ 	.short	(.L_129 - .L_128)
.L_128:
        /*004c*/ 	.word	0x00000000
        /*0050*/ 	.short	0x000a
        /*0052*/ 	.short	0x0040
        /*0054*/ 	.byte	0x00, 0xf5, 0x21, 0x00


	//----- nvinfo : EIATTR_KPARAM_INFO
	.align		4
.L_129:
        /*0058*/ 	.byte	0x04, 0x17
        /*005a*/ 	.short	(.L_131 - .L_130)
.L_130:
        /*005c*/ 	.word	0x00000000
        /*0060*/ 	.short	0x0009
        /*0062*/ 	.short	0x003c
        /*0064*/ 	.byte	0x00, 0xf0, 0x11, 0x00


	//----- nvinfo : EIATTR_KPARAM_INFO
	.align		4
.L_131:
        /*0068*/ 	.byte	0x04, 0x17
        /*006a*/ 	.short	(.L_133 - .L_132)
.L_132:
        /*006c*/ 	.word	0x00000000
        /*0070*/ 	.short	0x0008
        /*0072*/ 	.short	0x0038
        /*0074*/ 	.byte	0x00, 0xf0, 0x11, 0x00


	//----- nvinfo : EIATTR_KPARAM_INFO
	.align		4
.L_133:
        /*0078*/ 	.byte	0x04, 0x17
        /*007a*/ 	.short	(.L_135 - .L_134)
.L_134:
        /*007c*/ 	.word	0x00000000
        /*0080*/ 	.short	0x0007
        /*0082*/ 	.short	0x0034
        /*0084*/ 	.byte	0x00, 0xf0, 0x11, 0x00


	//----- nvinfo : EIATTR_KPARAM_INFO
	.align		4
.L_135:
        /*0088*/ 	.byte	0x04, 0x17
        /*008a*/ 	.short	(.L_137 - .L_136)
.L_136:
        /*008c*/ 	.word	0x00000000
        /*0090*/ 	.short	0x0006
        /*0092*/ 	.short	0x0030
        /*0094*/ 	.byte	0x00, 0xf0, 0x11, 0x00


	//----- nvinfo : EIATTR_KPARAM_INFO
	.align		4
.L_137:
        /*0098*/ 	.byte	0x04, 0x17
        /*009a*/ 	.short	(.L_139 - .L_138)
.L_138:
        /*009c*/ 	.word	0x00000000
        /*00a0*/ 	.short	0x0005
        /*00a2*/ 	.short	0x0028
        /*00a4*/ 	.byte	0x00, 0xf5, 0x21, 0x00


	//----- nvinfo : EIATTR_KPARAM_INFO
	.align		4
.L_139:
        /*00a8*/ 	.byte	0x04, 0x17
        /*00aa*/ 	.short	(.L_141 - .L_140)
.L_140:
        /*00ac*/ 	.word	0x00000000
        /*00b0*/ 	.short	0x0004
        /*00b2*/ 	.short	0x0020
        /*00b4*/ 	.byte	0x00, 0xf5, 0x21, 0x00


	//----- nvinfo : EIATTR_KPARAM_INFO
	.align		4
.L_141:
        /*00b8*/ 	.byte	0x04, 0x17
        /*00ba*/ 	.short	(.L_143 - .L_142)
.L_142:
        /*00bc*/ 	.word	0x00000000
        /*00c0*/ 	.short	0x0003
        /*00c2*/ 	.short	0x0018
        /*00c4*/ 	.byte	0x00, 0xf5, 0x21, 0x00


	//----- nvinfo : EIATTR_KPARAM_INFO
	.align		4
.L_143:
        /*00c8*/ 	.byte	0x04, 0x17
        /*00ca*/ 	.short	(.L_145 - .L_144)
.L_144:
        /*00cc*/ 	.word	0x00000000
        /*00d0*/ 	.short	0x0002
        /*00d2*/ 	.short	0x0010
        /*00d4*/ 	.byte	0x00, 0xf5, 0x21, 0x00


	//----- nvinfo : EIATTR_KPARAM_INFO
	.align		4
.L_145:
        /*00d8*/ 	.byte	0x04, 0x17
        /*00da*/ 	.short	(.L_147 - .L_146)
.L_146:
        /*00dc*/ 	.word	0x00000000
        /*00e0*/ 	.short	0x0001
        /*00e2*/ 	.short	0x0008
        /*00e4*/ 	.byte	0x00, 0xf5, 0x21, 0x00


	//----- nvinfo : EIATTR_KPARAM_INFO
	.align		4
.L_147:
        /*00e8*/ 	.byte	0x04, 0x17
        /*00ea*/ 	.short	(.L_149 - .L_148)
.L_148:
        /*00ec*/ 	.word	0x00000000
        /*00f0*/ 	.short	0x0000
        /*00f2*/ 	.short	0x0000
        /*00f4*/ 	.byte	0x00, 0xf5, 0x21, 0x00


	//----- nvinfo : EIATTR_SPARSE_MMA_MASK
	.align		4
.L_149:
        /*00f8*/ 	.byte	0x03, 0x50
        /*00fa*/ 	.short	0x0000


	//----- nvinfo : EIATTR_MAXREG_COUNT
	.align		4
        /*00fc*/ 	.byte	0x03, 0x1b
        /*00fe*/ 	.short	0x00ff


	//----- nvinfo : EIATTR_NUM_BARRIERS
	.align		4
        /*0100*/ 	.byte	0x02, 0x4c
        /*0102*/ 	.byte	0x01
	.zero		1


	//----- nvinfo : EIATTR_EXTERNS
	.align		4
        /*0104*/ 	.byte	0x04, 0x0f
        /*0106*/ 	.short	(.L_151 - .L_150)


	//   ....[0]....
	.align		4
.L_150:
        /*0108*/ 	.word	index@(malloc)


	//----- nvinfo : EIATTR_MERCURY_ISA_VERSION
	.align		4
.L_151:
        /*010c*/ 	.byte	0x03, 0x5f
        /*010e*/ 	.short	0x0101


	//----- nvinfo : EIATTR_COOP_GROUP_MASK_REGIDS
	.align		4
        /*0110*/ 	.byte	0x04, 0x29
        /*0112*/ 	.short	(.L_153 - .L_152)


	//   ....[0]....
.L_152:
        /*0114*/ 	.word	0xffffffff


	//   ....[1]....
        /*0118*/ 	.word	0x0500000f


	//----- nvinfo : EIATTR_COOP_GROUP_INSTR_OFFSETS
	.align		4
.L_153:
        /*011c*/ 	.byte	0x04, 0x28
        /*011e*/ 	.short	(.L_155 - .L_154)


	//   ....[0]....
.L_154:
        /*0120*/ 	.word	0x00000af0


	//   ....[1]....
        /*0124*/ 	.word	0x00000cd0


	//----- nvinfo : EIATTR_VRC_CTA_INIT_COUNT
	.align		4
.L_155:
        /*0128*/ 	.byte	0x02, 0x4a
	.zero		1
	.zero		1


	//----- nvinfo : EIATTR_SYSCALL_OFFSETS
	.align		4
        /*012c*/ 	.byte	0x04, 0x46
        /*012e*/ 	.short	(.L_157 - .L_156)


	//   ....[0]....
.L_156:
        /*0130*/ 	.word	0x00000120


	//----- nvinfo : EIATTR_EXIT_INSTR_OFFSETS
	.align		4
.L_157:
        /*0134*/ 	.byte	0x04, 0x1c
        /*0136*/ 	.short	(.L_159 - .L_158)


	//   ....[0]....
.L_158:
        /*0138*/ 	.word	0x00000bc0


	//   ....[1]....
        /*013c*/ 	.word	0x00000ca0


	//----- nvinfo : EIATTR_CRS_STACK_SIZE
	.align		4
.L_159:
        /*0140*/ 	.byte	0x04, 0x1e
        /*0142*/ 	.short	(.L_161 - .L_160)
.L_160:
        /*0144*/ 	.word	0x00000000


	//----- nvinfo : EIATTR_CBANK_PARAM_SIZE
	.align		4
.L_161:
        /*0148*/ 	.byte	0x03, 0x19
        /*014a*/ 	.short	0x0068


	//----- nvinfo : EIATTR_PARAM_CBANK
	.align		4
        /*014c*/ 	.byte	0x04, 0x0a
        /*014e*/ 	.short	(.L_163 - .L_162)
	.align		4
.L_162:
        /*0150*/ 	.word	index@(.nv.constant0._Z19load_experts_kernelPfS_PlS0_S0_S0_iiiiPiS1_iS1_S1_)
        /*0154*/ 	.short	0x0380
        /*0156*/ 	.short	0x0068


	//----- nvinfo : EIATTR_SW_WAR
	.align		4
.L_163:
        /*0158*/ 	.byte	0x04, 0x36
        /*015a*/ 	.short	(.L_165 - .L_164)
.L_164:
        /*015c*/ 	.word	0x00000008
.L_165:


//--------------------- .nv.callgraph             --------------------------
	.section	.nv.callgraph,"",@"SHT_CUDA_CALLGRAPH"
	.align	4
	.sectionentsize	8
	.align		4
        /*0000*/ 	.word	0x00000000
	.align		4
        /*0004*/ 	.word	0xffffffff
	.align		4
        /*0008*/ 	.word	index@(_Z19load_experts_kernelPfS_PlS0_S0_S0_iiiiPiS1_iS1_S1_)
	.align		4
        /*000c*/ 	.word	index@(malloc)
	.align		4
        /*0010*/ 	.word	0x00000000
	.align		4
        /*0014*/ 	.word	0xfffffffe
	.align		4
        /*0018*/ 	.word	0x00000000
	.align		4
        /*001c*/ 	.word	0xfffffffd
	.align		4
        /*0020*/ 	.word	0x00000000
	.align		4
        /*0024*/ 	.word	0xfffffffc


//--------------------- .nv.constant4             --------------------------
	.section	.nv.constant4,"a",@progbits
	.align	8
	.align		8
.nv.constant4:
        /*0000*/ 	.dword	_ZN34_INTERNAL_ea96e5d4_4_k_cu_ed7bd1cf4cuda3std3__45__cpo5beginE
	.align		8
        /*0008*/ 	.dword	_ZN34_INTERNAL_ea96e5d4_4_k_cu_ed7bd1cf4cuda3std3__45__cpo3endE
	.align		8
        /*0010*/ 	.dword	_ZN34_INTERNAL_ea96e5d4_4_k_cu_ed7bd1cf4cuda3std3__45__cpo6cbeginE
	.align		8
        /*0018*/ 	.dword	_ZN34_INTERNAL_ea96e5d4_4_k_cu_ed7bd1cf4cuda3std3__45__cpo4cendE
	.align		8
        /*0020*/ 	.dword	_ZN34_INTERNAL_ea96e5d4_4_k_cu_ed7bd1cf4cuda3std3__45__cpo6rbeginE
	.align		8
        /*0028*/ 	.dword	_ZN34_INTERNAL_ea96e5d4_4_k_cu_ed7bd1cf4cuda3std3__45__cpo4rendE
	.align		8
        /*0030*/ 	.dword	_ZN34_INTERNAL_ea96e5d4_4_k_cu_ed7bd1cf4cuda3std3__45__cpo7crbeginE
	.align		8
        /*0038*/ 	.dword	_ZN34_INTERNAL_ea96e5d4_4_k_cu_ed7bd1cf4cuda3std3__45__cpo5crendE
	.align		8
        /*0040*/ 	.dword	_ZN34_INTERNAL_ea96e5d4_4_k_cu_ed7bd1cf4cuda3std3__436_GLOBAL__N__ea96e5d4_4_k_cu_ed7bd1cf6ignoreE
	.align		8
        /*0048*/ 	.dword	_ZN34_INTERNAL_ea96e5d4_4_k_cu_ed7bd1cf4cuda3std3__419piecewise_constructE
	.align		8
        /*0050*/ 	.dword	_ZN34_INTERNAL_ea96e5d4_4_k_cu_ed7bd1cf4cuda3std3__48in_placeE
	.align		8
        /*0058*/ 	.dword	_ZN34_INTERNAL_ea96e5d4_4_k_cu_ed7bd1cf4cuda3std3__420unreachable_sentinelE
	.align		8
        /*0060*/ 	.dword	_ZN34_INTERNAL_ea96e5d4_4_k_cu_ed7bd1cf4cuda3std3__47nulloptE
	.align		8
        /*0068*/ 	.dword	_ZN34_INTERNAL_ea96e5d4_4_k_cu_ed7bd1cf4cuda3std3__48unexpectE
	.align		8
        /*0070*/ 	.dword	_ZN34_INTERNAL_ea96e5d4_4_k_cu_ed7bd1cf4cuda3std6ranges3__45__cpo4swapE
	.align		8
        /*0078*/ 	.dword	_ZN34_INTERNAL_ea96e5d4_4_k_cu_ed7bd1cf4cuda3std6ranges3__45__cpo9iter_moveE
	.align		8
        /*0080*/ 	.dword	_ZN34_INTERNAL_ea96e5d4_4_k_cu_ed7bd1cf4cuda3std6ranges3__45__cpo5beginE
	.align		8
        /*0088*/ 	.dword	_ZN34_INTERNAL_ea96e5d4_4_k_cu_ed7bd1cf4cuda3std6ranges3__45__cpo3endE
	.align		8
        /*0090*/ 	.dword	_ZN34_INTERNAL_ea96e5d4_4_k_cu_ed7bd1cf4cuda3std6ranges3__45__cpo6cbeginE
	.align		8
        /*0098*/ 	.dword	_ZN34_INTERNAL_ea96e5d4_4_k_cu_ed7bd1cf4cuda3std6ranges3__45__cpo4cendE
	.align		8
        /*00a0*/ 	.dword	_ZN34_INTERNAL_ea96e5d4_4_k_cu_ed7bd1cf4cuda3std6ranges3__45__cpo7advanceE
	.align		8
        /*00a8*/ 	.dword	_ZN34_INTERNAL_ea96e5d4_4_k_cu_ed7bd1cf4cuda3std6ranges3__45__cpo9iter_swapE
	.align		8
        /*00b0*/ 	.dword	_ZN34_INTERNAL_ea96e5d4_4_k_cu_ed7bd1cf4cuda3std6ranges3__45__cpo4nextE
	.align		8
        /*00b8*/ 	.dword	_ZN34_INTERNAL_ea96e5d4_4_k_cu_ed7bd1cf4cuda3std6ranges3__45__cpo4prevE
	.align		8
        /*00c0*/ 	.dword	_ZN34_INTERNAL_ea96e5d4_4_k_cu_ed7bd1cf4cuda3std6ranges3__45__cpo4dataE
	.align		8
        /*00c8*/ 	.dword	_ZN34_INTERNAL_ea96e5d4_4_k_cu_ed7bd1cf4cuda3std6ranges3__45__cpo5cdataE
	.align		8
        /*00d0*/ 	.dword	_ZN34_INTERNAL_ea96e5d4_4_k_cu_ed7bd1cf4cuda3std6ranges3__45__cpo4sizeE
	.align		8
        /*00d8*/ 	.dword	_ZN34_INTERNAL_ea96e5d4_4_k_cu_ed7bd1cf4cuda3std6ranges3__45__cpo5ssizeE
	.align		8
        /*00e0*/ 	.dword	_ZN34_INTERNAL_ea96e5d4_4_k_cu_ed7bd1cf4cuda3std6ranges3__45__cpo8distanceE
	.align		8
        /*00e8*/ 	.dword	_ZN34_INTERNAL_ea96e5d4_4_k_cu_ed7bd1cf6thrust24THRUST_300001_SM_1000_NS6system6detail10sequential3seqE
	.align		8
        /*00f0*/ 	.dword	_ZN34_INTERNAL_ea96e5d4_4_k_cu_ed7bd1cf6thrust24THRUST_300001_SM_1000_NS12placeholders2_1E
	.align		8
        /*00f8*/ 	.dword	_ZN34_INTERNAL_ea96e5d4_4_k_cu_ed7bd1cf6thrust24THRUST_300001_SM_1000_NS12placeholders2_2E
	.align		8
        /*0100*/ 	.dword	_ZN34_INTERNAL_ea96e5d4_4_k_cu_ed7bd1cf6thrust24THRUST_300001_SM_1000_NS12placeholders2_3E
	.align		8
        /*0108*/ 	.dword	_ZN34_INTERNAL_ea96e5d4_4_k_cu_ed7bd1cf6thrust24THRUST_300001_SM_1000_NS12placeholders2_4E
	.align		8
        /*0110*/ 	.dword	_ZN34_INTERNAL_ea96e5d4_4_k_cu_ed7bd1cf6thrust24THRUST_300001_SM_1000_NS12placeholders2_5E
	.align		8
        /*0118*/ 	.dword	_ZN34_INTERNAL_ea96e5d4_4_k_cu_ed7bd1cf6thrust24THRUST_300001_SM_1000_NS12placeholders2_6E
	.align		8
        /*0120*/ 	.dword	_ZN34_INTERNAL_ea96e5d4_4_k_cu_ed7bd1cf6thrust24THRUST_300001_SM_1000_NS12placeholders2_7E
	.align		8
        /*0128*/ 	.dword	_ZN34_INTERNAL_ea96e5d4_4_k_cu_ed7bd1cf6thrust24THRUST_300001_SM_1000_NS12placeholders2_8E
	.align		8
        /*0130*/ 	.dword	_ZN34_INTERNAL_ea96e5d4_4_k_cu_ed7bd1cf6thrust24THRUST_300001_SM_1000_NS12placeholders2_9E
	.align		8
        /*0138*/ 	.dword	_ZN34_INTERNAL_ea96e5d4_4_k_cu_ed7bd1cf6thrust24THRUST_300001_SM_1000_NS12placeholders3_10E
	.align		8
        /*0140*/ 	.dword	malloc


//--------------------- .text._ZN3cub18CUB_300001_SM_10006detail11EmptyKernelIvEEvv --------------------------
	.section	.text._ZN3cub18CUB_300001_SM_10006detail11EmptyKernelIvEEvv,"ax",@progbits
	.align	128
        .global         _ZN3cub18CUB_300001_SM_10006detail11EmptyKernelIvEEvv
        .type           _ZN3cub18CUB_300001_SM_10006detail11EmptyKernelIvEEvv,@function
        .size           _ZN3cub18CUB_300001_SM_10006detail11EmptyKernelIvEEvv,(.L_x_40 - _ZN3cub18CUB_300001_SM_10006detail11EmptyKernelIvEEvv)
        .other          _ZN3cub18CUB_300001_SM_10006detail11EmptyKernelIvEEvv,@"STO_CUDA_ENTRY STV_DEFAULT"
_ZN3cub18CUB_300001_SM_10006detail11EmptyKernelIvEEvv:
.text._ZN3cub18CUB_300001_SM_10006detail11EmptyKernelIvEEvv:
[----:B------:R-:W-:Y:S01]  /*0000*/  LDC R1, c[0x0][0x37c] ;  /* 0x0000df00ff017b82 */ /* 0x000fe20000000800 */
[----:B------:R-:W-:Y:S05]  /*0010*/  EXIT ;  /* 0x000000000000794d */ /* 0x000fea0003800000 */
.L_x_0:
[----:B------:R-:W-:-:S00]  /*0020*/  BRA `(.L_x_0) ;  /* 0xfffffffc00fc7947 */ /* 0x000fc0000383ffff */
[----:B------:R-:W-:-:S00]  /*0030*/  NOP ;  /* 0x0000000000007918 */ /* 0x000fc00000000000 */
        /* <DEDUP_REMOVED lines=12> */
.L_x_40:


//--------------------- .text._Z24load_experts_list_kernelPfS_PlS0_S0_S0_PiS1_iS1_ii --------------------------
	.section	.text._Z24load_experts_list_kernelPfS_PlS0_S0_S0_PiS1_iS1_ii,"ax",@progbits
	.align	128
        .global         _Z24load_experts_list_kernelPfS_PlS0_S0_S0_PiS1_iS1_ii
        .type           _Z24load_experts_list_kernelPfS_PlS0_S0_S0_PiS1_iS1_ii,@function
        .size           _Z24load_experts_list_kernelPfS_PlS0_S0_S0_PiS1_iS1_ii,(.L_x_41 - _Z24load_experts_list_kernelPfS_PlS0_S0_S0_PiS1_iS1_ii)
        .other          _Z24load_experts_list_kernelPfS_PlS0_S0_S0_PiS1_iS1_ii,@"STO_CUDA_ENTRY STV_DEFAULT"
_Z24load_experts_list_kernelPfS_PlS0_S0_S0_PiS1_iS1_ii:
.text._Z24load_experts_list_kernelPfS_PlS0_S0_S0_PiS1_iS1_ii:
[----:B------:R-:W-:Y:S08]  /*0000*/  LDC R1, c[0x0][0x37c] ;  /* 0x0000df00ff017b82 */ /* 0x000ff00000000800 */
[----:B------:R-:W0:Y:S01]  /*0010*/  LDC R3, c[0x0][0x3d4] ;  /* 0x0000f500ff037b82 */ /* 0x000e220000000800 */
[----:B------:R-:W1:Y:S07]  /*0020*/  LDCU.64 UR4, c[0x0][0x358] ;  /* 0x00006b00ff0477ac */ /* 0x000e6e0008000a00 */
[----:B------:R-:W0:Y:S08]  /*0030*/  LDC.64 R6, c[0x0][0x3b8] ;  /* 0x0000ee00ff067b82 */ /* 0x000e300000000a00 */
[----:B------:R-:W2:Y:S08]  /*0040*/  S2UR UR6, SR_CTAID.X ;  /* 0x00000000000679c3 */ /* 0x000eb00000002500 */
[----:B------:R-:W2:Y:S01]  /*0050*/  LDC R0, c[0x0][0x360] ;  /* 0x0000d800ff007b82 */ /* 0x000ea20000000800 */
[----:B0-----:R-:W-:-:S07]  /*0060*/  IMAD.WIDE R6, R3, 0x4, R6 ;  /* 0x0000000403067825 */ /* 0x001fce00078e0206 */
[----:B------:R-:W0:Y:S01]  /*0070*/  LDC.64 R4, c[0x0][0x398] ;  /* 0x0000e600ff047b82 */ /* 0x000e220000000a00 */
[----:B-1----:R-:W3:Y:S01]  /*0080*/  LDG.E R7, desc[UR4][R6.64] ;  /* 0x0000000406077981 */ /* 0x002ee2000c1e1900 */
[----:B------:R-:W-:Y:S01]  /*0090*/  BSSY.RECONVERGENT B0, `(.L_x_1) ;  /* 0x0000046000007945 */ /* 0x000fe20003800200 */
[----:B------:R-:W2:Y:S02]  /*00a0*/  S2R R3, SR_TID.X ;  /* 0x0000000000037919 */ /* 0x000ea40000002100 */
[----:B--2---:R-:W-:Y:S01]  /*00b0*/  IMAD R0, R0, UR6, R3 ;  /* 0x0000000600007c24 */ /* 0x004fe2000f8e0203 */
[----:B------:R-:W-:-:S03]  /*00c0*/  CS2R R2, SRZ ;  /* 0x0000000000027805 */ /* 0x000fc6000001ff00 */
[C---:B0-----:R-:W-:Y:S01]  /*00d0*/  IMAD.WIDE R4, R0.reuse, 0x8, R4 ;  /* 0x0000000800047825 */ /* 0x041fe200078e0204 */
[----:B---3--:R-:W-:-:S13]  /*00e0*/  ISETP.GE.AND P0, PT, R0, R7, PT ;  /* 0x000000070000720c */ /* 0x008fda0003f06270 */
[----:B------:R-:W-:Y:S05]  /*00f0*/  @P0 BRA `(.L_x_2) ;  /* 0x0000000000fc0947 */ /* 0x000fea0003800000 */
[----:B------:R-:W-:Y:S01]  /*0100*/  ISETP.GE.AND P0, PT, R0, RZ, PT ;  /* 0x000000ff0000720c */ /* 0x000fe20003f06270 */
[----:B------:R0:W5:-:S12]  /*0110*/  LDG.E.64 R2, desc[UR4][R4.64] ;  /* 0x0000000404027981 */ /* 0x000158000c1e1b00 */
[----:B------:R-:W1:Y:S02]  /*0120*/  @!P0 LDC.64 R10, c[0x0][0x3b0] ;  /* 0x0000ec00ff0a8b82 */ /* 0x000e640000000a00 */
[----:B-1----:R0:W5:Y:S01]  /*0130*/  @!P0 LDG.E R6, desc[UR4][R10.64+-0x4] ;  /* 0xfffffc040a068981 */ /* 0x002162000c1e1900 */
[----:B------:R-:W-:Y:S01]  /*0140*/  BSSY.RECONVERGENT B1, `(.L_x_3) ;  /* 0x0000016000017945 */ /* 0x000fe20003800200 */
[----:B------:R-:W-:Y:S02]  /*0150*/  @!P0 IMAD.MOV.U32 R8, RZ, RZ, -0x1 ;  /* 0xffffffffff088424 */ /* 0x000fe400078e00ff */
[----:B------:R-:W-:Y:S01]  /*0160*/  @!P0 IMAD.MOV.U32 R9, RZ, RZ, -0x1 ;  /* 0xffffffffff098424 */ /* 0x000fe200078e00ff */
[----:B------:R-:W-:Y:S06]  /*0170*/  @!P0 BRA `(.L_x_4) ;  /* 0x0000000000488947 */ /* 0x000fec0003800000 */
[----:B0-----:R-:W0:Y:S01]  /*0180*/  LDC.64 R10, c[0x0][0x3b0] ;  /* 0x0000ec00ff0a7b82 */ /* 0x001e220000000a00 */
[----:B------:R-:W-:Y:S01]  /*0190*/  HFMA2 R15, -RZ, RZ, 0, 0 ;  /* 0x00000000ff0f7431 */ /* 0x000fe200000001ff */
[----:B------:R-:W-:Y:S01]  /*01a0*/  BSSY.RECONVERGENT B2, `(.L_x_4) ;  /* 0x000000f000027945 */ /* 0x000fe20003800200 */
[----:B------:R-:W-:-:S07]  /*01b0*/  IMAD.MOV.U32 R13, RZ, RZ, -0x1 ;  /* 0xffffffffff0d7424 */ /* 0x000fce00078e00ff */
.L_x_7:
[----:B------:R-:W-:Y:S01]  /*01c0*/  BSSY.RECONVERGENT B3, `(.L_x_5) ;  /* 0x0000007000037945 */ /* 0x000fe20003800200 */
.L_x_6:
[----:B0-----:R-:W-:-:S05]  /*01d0*/  IMAD.WIDE R8, R13, 0x4, R10 ;  /* 0x000000040d087825 */ /* 0x001fca00078e020a */
[----:B-----5:R0:W2:Y:S02]  /*01e0*/  LDG.E R6, desc[UR4][R8.64+0x4] ;  /* 0x0000040408067981 */ /* 0x0200a4000c1e1900 */
[----:B0-----:R-:W-:-:S04]  /*01f0*/  VIADD R8, R13, 0x1 ;  /* 0x000000010d087836 */ /* 0x001fc80000000000 */
[----:B------:R-:W-:Y:S01]  /*0200*/  IMAD.MOV.U32 R13, RZ, RZ, R8 ;  /* 0x000000ffff0d7224 */ /* 0x000fe200078e0008 */
[----:B--2---:R-:W-:-:S13]  /*0210*/  ISETP.NE.AND P0, PT, R6, -0x1, PT ;  /* 0xffffffff0600780c */ /* 0x004fda0003f05270 */
[----:B------:R-:W-:Y:S05]  /*0220*/  @!P0 BRA `(.L_x_6) ;  /* 0xfffffffc00e88947 */ /* 0x000fea000383ffff */
[----:B------:R-:W-:Y:S05]  /*0230*/  BSYNC.RECONVERGENT B3 ;  /* 0x0000000000037941 */ /* 0x000fea0003800200 */
.L_x_5:
[C---:B------:R-:W-:Y:S01]  /*0240*/  ISETP.NE.AND P0, PT, R15.reuse, R0, PT ;  /* 0x000000000f00720c */ /* 0x040fe20003f05270 */
[--C-:B------:R-:W-:Y:S01]  /*0250*/  IMAD.MOV.U32 R13, RZ, RZ, R8.reuse ;  /* 0x000000ffff0d7224 */ /* 0x100fe200078e0008 */
[----:B------:R-:W-:Y:S02]  /*0260*/  IADD3 R15, PT, PT, R15, 0x1, RZ ;  /* 0x000000010f0f7810 */ /* 0x000fe40007ffe0ff */
[----:B------:R-:W-:-:S09]  /*0270*/  SHF.R.S32.HI R9, RZ, 0x1f, R8 ;  /* 0x0000001fff097819 */ /* 0x000fd20000011408 */
[----:B------:R-:W-:Y:S05]  /*0280*/  @P0 BRA `(.L_x_7) ;  /* 0xfffffffc00cc0947 */ /* 0x000fea000383ffff */
[----:B------:R-:W-:Y:S05]  /*0290*/  BSYNC.RECONVERGENT B2 ;  /* 0x0000000000027941 */ /* 0x000fea0003800200 */
.L_x_4:
[----:B------:R-:W-:Y:S05]  /*02a0*/  BSYNC.RECONVERGENT B1 ;  /* 0x0000000000017941 */ /* 0x000fea0003800200 */
.L_x_3:
[----:B0-----:R-:W0:Y:S01]  /*02b0*/  LDC.64 R10, c[0x0][0x3c8] ;  /* 0x0000f200ff0a7b82 */ /* 0x001e220000000a00 */
[----:B------:R-:W1:Y:S01]  /*02c0*/  LDCU UR8, c[0x0][0x3c0] ;  /* 0x00007800ff0877ac */ /* 0x000e620008000800 */
[----:B------:R-:W2:Y:S06]  /*02d0*/  LDCU.64 UR10, c[0x0][0x380] ;  /* 0x00007000ff0a77ac */ /* 0x000eac0008000a00 */
[----:B------:R-:W3:Y:S01]  /*02e0*/  LDC.64 R12, c[0x0][0x388] ;  /* 0x0000e200ff0c7b82 */ /* 0x000ee20000000a00 */
[----:B------:R-:W4:Y:S01]  /*02f0*/  LDCU.64 UR6, c[0x0][0x3b0] ;  /* 0x00007600ff0677ac */ /* 0x000f220008000a00 */
[----:B0-----:R-:W1:Y:S02]  /*0300*/  LDG.E R15, desc[UR4][R10.64] ;  /* 0x000000040a0f7981 */ /* 0x001e64000c1e1900 */
[----:B-1---5:R-:W-:-:S04]  /*0310*/  IMAD R6, R15, UR8, R6 ;  /* 0x000000080f067c24 */ /* 0x022fc8000f8e0206 */
[----:B------:R-:W-:-:S04]  /*0320*/  IMAD.SHL.U32 R21, R6, 0x2, RZ ;  /* 0x0000000206157824 */ /* 0x000fc800078e00ff */
[----:B---3--:R-:W-:-:S06]  /*0330*/  IMAD.WIDE R20, R21, 0x4, R12 ;  /* 0x0000000415147825 */ /* 0x008fcc00078e020c */
[----:B------:R-:W3:Y:S01]  /*0340*/  LDG.E R21, desc[UR4][R20.64] ;  /* 0x0000000414157981 */ /* 0x000ee2000c1e1900 */
[C---:B------:R-:W-:Y:S02]  /*0350*/  SHF.L.U32 R14, R2.reuse, 0x3, RZ ;  /* 0x00000003020e7819 */ /* 0x040fe400000006ff */
[----:B------:R-:W-:Y:S02]  /*0360*/  SHF.L.U64.HI R15, R2, 0x3, R3 ;  /* 0x00000003020f7819 */ /* 0x000fe40000010203 */
[----:B--2---:R-:W-:Y:S02]  /*0370*/  IADD3 R18, P1, PT, R14, UR10, RZ ;  /* 0x0000000a0e127c10 */ /* 0x004fe4000ff3e0ff */
[C---:B----4-:R-:W-:Y:S02]  /*0380*/  LEA R16, P0, R8.reuse, UR6, 0x2 ;  /* 0x0000000608107c11 */ /* 0x050fe4000f8010ff */
[----:B------:R-:W-:Y:S01]  /*0390*/  IADD3.X R19, PT, PT, R15, UR11, RZ, P1, !PT ;  /* 0x0000000b0f137c10 */ /* 0x000fe20008ffe4ff */
[----:B------:R-:W0:Y:S01]  /*03a0*/  LDCU.64 UR10, c[0x0][0x3a8] ;  /* 0x00007500ff0a77ac */ /* 0x000e220008000a00 */
[----:B------:R-:W-:Y:S01]  /*03b0*/  LEA.HI.X R17, R8, UR7, R9, 0x2, P0 ;  /* 0x0000000708117c11 */ /* 0x000fe200080f1409 */
[----:B------:R-:W1:Y:S02]  /*03c0*/  LDCU.64 UR6, c[0x0][0x390] ;  /* 0x00007200ff0677ac */ /* 0x000e640008000a00 */
[----:B---3--:R2:W-:Y:S04]  /*03d0*/  STG.E desc[UR4][R18.64], R21 ;  /* 0x0000001512007986 */ /* 0x0085e8000c101904 */
[----:B------:R-:W3:Y:S04]  /*03e0*/  LDG.E R23, desc[UR4][R10.64] ;  /* 0x000000040a177981 */ /* 0x000ee8000c1e1900 */
[----:B------:R-:W3:Y:S02]  /*03f0*/  LDG.E R6, desc[UR4][R16.64] ;  /* 0x0000000410067981 */ /* 0x000ee4000c1e1900 */
[----:B---3--:R-:W-:-:S04]  /*0400*/  IMAD R6, R23, UR8, R6 ;  /* 0x0000000817067c24 */ /* 0x008fc8000f8e0206 */
[----:B------:R-:W-:-:S04]  /*0410*/  IMAD.SHL.U32 R23, R6, 0x2, RZ ;  /* 0x0000000206177824 */ /* 0x000fc800078e00ff */
[----:B------:R-:W-:-:S06]  /*0420*/  IMAD.WIDE R12, R23, 0x4, R12 ;  /* 0x00000004170c7825 */ /* 0x000fcc00078e020c */
[----:B------:R-:W3:Y:S04]  /*0430*/  LDG.E R13, desc[UR4][R12.64+0x4] ;  /* 0x000004040c0d7981 */ /* 0x000ee8000c1e1900 */
[----:B---3--:R3:W-:Y:S04]  /*0440*/  STG.E desc[UR4][R18.64+0x4], R13 ;  /* 0x0000040d12007986 */ /* 0x0087e8000c101904 */
[----:B------:R-:W4:Y:S04]  /*0450*/  LDG.E R20, desc[UR4][R16.64] ;  /* 0x0000000410147981 */ /* 0x000f28000c1e1900 */
[----:B------:R-:W4:Y:S01]  /*0460*/  LDG.E R23, desc[UR4][R10.64] ;  /* 0x000000040a177981 */ /* 0x000f22000c1e1900 */
[----:B-1----:R-:W-:-:S02]  /*0470*/  IADD3 R22, P0, PT, R14, UR6, RZ ;  /* 0x000000060e167c10 */ /* 0x002fc4000ff1e0ff */
[----:B0-----:R-:W-:-:S04]  /*0480*/  LEA R24, P1, R8, UR10, 0x3 ;  /* 0x0000000a08187c11 */ /* 0x001fc8000f8218ff */
[----:B------:R-:W-:Y:S01]  /*0490*/  LEA.HI.X R25, R8, UR11, R9, 0x3, P1 ;  /* 0x0000000b08197c11 */ /* 0x000fe200088f1c09 */
[----:B----4-:R-:W-:Y:S01]  /*04a0*/  IMAD R20, R23, UR8, R20 ;  /* 0x0000000817147c24 */ /* 0x010fe2000f8e0214 */
[----:B------:R-:W-:-:S04]  /*04b0*/  IADD3.X R23, PT, PT, R15, UR7, RZ, P0, !PT ;  /* 0x000000070f177c10 */ /* 0x000fc800087fe4ff */
[----:B--2---:R-:W-:-:S05]  /*04c0*/  SHF.R.S32.HI R21, RZ, 0x1f, R20 ;  /* 0x0000001fff157819 */ /* 0x004fca0000011414 */
[----:B------:R3:W-:Y:S04]  /*04d0*/  STG.E.64 desc[UR4][R22.64], R20 ;  /* 0x0000001416007986 */ /* 0x0007e8000c101b04 */
[----:B------:R3:W-:Y:S02]  /*04e0*/  STG.E.64 desc[UR4][R24.64], R14 ;  /* 0x0000000e18007986 */ /* 0x0007e4000c101b04 */
.L_x_2:
[----:B------:R-:W-:Y:S05]  /*04f0*/  BSYNC.RECONVERGENT B0 ;  /* 0x0000000000007941 */ /* 0x000fea0003800200 */
.L_x_1:
[----:B------:R-:W0:Y:S01]  /*0500*/  LDCU UR6, c[0x0][0x3d0] ;  /* 0x00007a00ff0677ac */ /* 0x000e220008000800 */
[----:B---3--:R-:W-:-:S05]  /*0510*/  IMAD.IADD R13, R0, 0x1, R7 ;  /* 0x00000001000d7824 */ /* 0x008fca00078e0207 */
[----:B0-----:R-:W-:-:S13]  /*0520*/  ISETP.GE.AND P0, PT, R13, UR6, PT ;  /* 0x000000060d007c0c */ /* 0x001fda000bf06270 */
[C---:B------:R-:W-:Y:S01]  /*0530*/  @!P0 IMAD.WIDE R8, R7.reuse, 0x8, R4 ;  /* 0x0000000807088825 */ /* 0x040fe200078e0204 */
[----:B------:R-:W0:Y:S05]  /*0540*/  @!P0 LDC.64 R10, c[0x0][0x3a0] ;  /* 0x0000e800ff0a8b82 */ /* 0x000e2a0000000a00 */
[----:B------:R-:W2:Y:S01]  /*0550*/  @!P0 LDG.E.64 R8, desc[UR4][R8.64] ;  /* 0x0000000408088981 */ /* 0x000ea2000c1e1b00 */
[----:B------:R-:W-:-:S04]  /*0560*/  IADD3 R15, PT, PT, -R7, UR6, RZ ;  /* 0x00000006070f7c10 */ /* 0x000fc8000fffe1ff */
[----:B------:R-:W-:-:S04]  /*0570*/  IADD3 R0, PT, PT, R0, R15, RZ ;  /* 0x0000000f00007210 */ /* 0x000fc80007ffe0ff */
[----:B------:R-:W-:Y:S01]  /*0580*/  ISETP.GE.AND P1, PT, R0, UR6, PT ;  /* 0x0000000600007c0c */ /* 0x000fe2000bf26270 */
[----:B0-----:R-:W-:-:S05]  /*0590*/  @!P0 IMAD.WIDE R6, R13, 0x8, R10 ;  /* 0x000000080d068825 */ /* 0x001fca00078e020a */
[----:B--2---:R0:W-:Y:S04]  /*05a0*/  @!P0 STG.E.64 desc[UR4][R6.64], R8 ;  /* 0x0000000806008986 */ /* 0x0041e8000c101b04 */
[----:B------:R0:W-:Y:S03]  /*05b0*/  @!P0 STG.E.64 desc[UR4][R4.64], R8 ;  /* 0x0000000804008986 */ /* 0x0001e6000c101b04 */
[----:B------:R-:W-:Y:S05]  /*05c0*/  @P1 EXIT ;  /* 0x000000000000194d */ /* 0x000fea0003800000 */
[----:B0-----:R-:W-:-:S05]  /*05d0*/  IMAD.WIDE R4, R15, 0x8, R4 ;  /* 0x000000080f047825 */ /* 0x001fca00078e0204 */
[----:B------:R-:W-:Y:S01]  /*05e0*/  STG.E.64 desc[UR4][R4.64], R2 ;  /* 0x0000000204007986 */ /* 0x000fe2000c101b04 */
[----:B------:R-:W-:Y:S05]  /*05f0*/  EXIT ;  /* 0x000000000000794d */ /* 0x000fea0003800000 */
.L_x_8:
        /* <DEDUP_REMOVED lines=16> */
.L_x_41:


//--------------------- .text._Z10prefix_sumPiS_i --------------------------
	.section	.text._Z10prefix_sumPiS_i,"ax",@progbits
	.align	128
        .global         _Z10prefix_sumPiS_i
        .type           _Z10prefix_sumPiS_i,@function
        .size           _Z10prefix_sumPiS_i,(.L_x_42 - _Z10prefix_sumPiS_i)
        .other          _Z10prefix_sumPiS_i,@"STO_CUDA_ENTRY STV_DEFAULT"
_Z10prefix_sumPiS_i:
.text._Z10prefix_sumPiS_i:
[----:B------:R-:W-:Y:S01]  /*0000*/  LDC R1, c[0x0][0x37c] ;  /* 0x0000df00ff017b82 */ /* 0x000fe20000000800 */
[----:B------:R-:W0:Y:S07]  /*0010*/  S2R R0, SR_TID.X ;  /* 0x0000000000007919 */ /* 0x000e2e0000002100 */
[----:B------:R-:W0:Y:S02]  /*0020*/  S2UR UR4, SR_CTAID.X ;  /* 0x00000000000479c3 */ /* 0x000e240000002500 */
[----:B0-----:R-:W-:-:S13]  /*0030*/  LOP3.LUT P0, RZ, R0, UR4, RZ, 0xfc, !PT ;  /* 0x0000000400ff7c12 */ /* 0x001fda000f80fcff */
[----:B------:R-:W-:Y:S05]  /*0040*/  @P0 EXIT ;  /* 0x000000000000094d */ /* 0x000fea0003800000 */
[----:B------:R-:W0:Y:S01]  /*0050*/  LDC R6, c[0x0][0x390] ;  /* 0x0000e400ff067b82 */ /* 0x000e220000000800 */
[----:B------:R-:W1:Y:S07]  /*0060*/  LDCU.64 UR4, c[0x0][0x358] ;  /* 0x00006b00ff0477ac */ /* 0x000e6e0008000a00 */
[----:B------:R-:W1:Y:S01]  /*0070*/  LDC.64 R2, c[0x0][0x388] ;  /* 0x0000e200ff027b82 */ /* 0x000e620000000a00 */
[----:B0-----:R-:W-:Y:S01]  /*0080*/  ISETP.GE.AND P0, PT, R6, 0x2, PT ;  /* 0x000000020600780c */ /* 0x001fe20003f06270 */
[----:B-1----:R0:W-:-:S12]  /*0090*/  STG.E desc[UR4][R2.64], RZ ;  /* 0x000000ff02007986 */ /* 0x0021d8000c101904 */
[----:B------:R-:W-:Y:S05]  /*00a0*/  @!P0 EXIT ;  /* 0x000000000000894d */ /* 0x000fea0003800000 */
[----:B0-----:R-:W0:Y:S01]  /*00b0*/  LDC.64 R2, c[0x0][0x380] ;  /* 0x0000e000ff027b82 */ /* 0x001e220000000a00 */
[C---:B------:R-:W-:Y:S01]  /*00c0*/  VIADD R0, R6.reuse, 0xfffffffe ;  /* 0xfffffffe06007836 */ /* 0x040fe20000000000 */
[----:B------:R-:W-:-:S04]  /*00d0*/  IADD3 R6, PT, PT, R6, -0x1, RZ ;  /* 0xffffffff06067810 */ /* 0x000fc80007ffe0ff */
[----:B------:R-:W-:Y:S01]  /*00e0*/  ISETP.GE.U32.AND P0, PT, R0, 0xf, PT ;  /* 0x0000000f0000780c */ /* 0x000fe20003f06070 */
[----:B------:R-:W-:Y:S01]  /*00f0*/  IMAD.MOV.U32 R0, RZ, RZ, 0x1 ;  /* 0x00000001ff007424 */ /* 0x000fe200078e00ff */
[----:B------:R-:W1:Y:S01]  /*0100*/  LDC.64 R4, c[0x0][0x388] ;  /* 0x0000e200ff047b82 */ /* 0x000e620000000a00 */
[----:B------:R-:W-:-:S10]  /*0110*/  LOP3.LUT R14, R6, 0xf, RZ, 0xc0, !PT ;  /* 0x0000000f060e7812 */ /* 0x000fd400078ec0ff */
[----:B------:R-:W-:Y:S05]  /*0120*/  @!P0 BRA `(.L_x_9) ;  /* 0x0000000400248947 */ /* 0x000fea0003800000 */
[----:B------:R-:W-:Y:S02]  /*0130*/  HFMA2 R10, -RZ, RZ, 0, 1.9073486328125e-06 ;  /* 0x00000020ff0a7431 */ /* 0x000fe400000001ff */
[----:B------:R-:W-:Y:S01]  /*0140*/  IMAD.MOV.U32 R11, RZ, RZ, 0x0 ;  /* 0x00000000ff0b7424 */ /* 0x000fe200078e00ff */
[----:B------:R-:W-:Y:S02]  /*0150*/  LOP3.LUT R7, R6, 0xfffffff0, RZ, 0xc0, !PT ;  /* 0xfffffff006077812 */ /* 0x000fe400078ec0ff */
[----:B------:R-:W-:-:S03]  /*0160*/  MOV R0, RZ ;  /* 0x000000ff00007202 */ /* 0x000fc60000000f00 */
[----:B------:R-:W-:Y:S02]  /*0170*/  IMAD.MOV R7, RZ, RZ, -R7 ;  /* 0x000000ffff077224 */ /* 0x000fe400078e0a07 */
[----:B-1----:R-:W-:-:S04]  /*0180*/  IMAD.WIDE.U32 R8, R4, 0x1, R10 ;  /* 0x0000000104087825 */ /* 0x002fc800078e000a */
[----:B0-----:R-:W-:Y:S01]  /*0190*/  IMAD.WIDE.U32 R10, R2, 0x1, R10 ;  /* 0x00000001020a7825 */ /* 0x001fe200078e000a */
[----:B------:R-:W-:-:S03]  /*01a0*/  IADD3 R13, PT, PT, R9, R5, RZ ;  /* 0x00000005090d7210 */ /* 0x000fc60007ffe0ff */
[----:B------:R-:W-:Y:S01]  /*01b0*/  IMAD.MOV.U32 R12, RZ, RZ, R8 ;  /* 0x000000ffff0c7224 */ /* 0x000fe200078e0008 */
[----:B------:R-:W-:Y:S01]  /*01c0*/  IADD3 R15, PT, PT, R11, R3, RZ ;  /* 0x000000030b0f7210 */ /* 0x000fe20007ffe0ff */
[----:B------:R-:W-:-:S07]  /*01d0*/  IMAD.MOV.U32 R16, RZ, RZ, R10 ;  /* 0x000000ffff107224 */ /* 0x000fce00078e000a */
.L_x_10:
[----:B------:R-:W-:Y:S01]  /*01e0*/  MOV R8, R16 ;  /* 0x0000001000087202 */ /* 0x000fe20000000f00 */
[----:B------:R-:W-:Y:S01]  /*01f0*/  IMAD.MOV.U32 R9, RZ, RZ, R15 ;  /* 0x000000ffff097224 */ /* 0x000fe200078e000f */
[----:B-1----:R-:W-:Y:S01]  /*0200*/  MOV R10, R12 ;  /* 0x0000000c000a7202 */ /* 0x002fe20000000f00 */
[----:B------:R-:W-:-:S03]  /*0210*/  IMAD.MOV.U32 R11, RZ, RZ, R13 ;  /* 0x000000ffff0b7224 */ /* 0x000fc600078e000d */
[----:B------:R-:W2:Y:S04]  /*0220*/  LDG.E R13, desc[UR4][R8.64+-0x20] ;  /* 0xffffe004080d7981 */ /* 0x000ea8000c1e1900 */
[----:B------:R-:W2:Y:S02]  /*0230*/  LDG.E R12, desc[UR4][R10.64+-0x20] ;  /* 0xffffe0040a0c7981 */ /* 0x000ea4000c1e1900 */
[----:B--2---:R-:W-:-:S05]  /*0240*/  IADD3 R13, PT, PT, R12, R13, RZ ;  /* 0x0000000d0c0d7210 */ /* 0x004fca0007ffe0ff */
[----:B------:R0:W-:Y:S04]  /*0250*/  STG.E desc[UR4][R10.64+-0x1c], R13 ;  /* 0xffffe40d0a007986 */ /* 0x0001e8000c101904 */
[----:B------:R-:W2:Y:S02]  /*0260*/  LDG.E R12, desc[UR4][R8.64+-0x1c] ;  /* 0xffffe404080c7981 */ /* 0x000ea4000c1e1900 */
[----:B--2---:R-:W-:-:S05]  /*0270*/  IMAD.IADD R15, R13, 0x1, R12 ;  /* 0x000000010d0f7824 */ /* 0x004fca00078e020c */
[----:B------:R1:W-:Y:S04]  /*0280*/  STG.E desc[UR4][R10.64+-0x18], R15 ;  /* 0xffffe80f0a007986 */ /* 0x0003e8000c101904 */
[----:B------:R-:W2:Y:S02]  /*0290*/  LDG.E R12, desc[UR4][R8.64+-0x18] ;  /* 0xffffe804080c7981 */ /* 0x000ea4000c1e1900 */
[----:B--2---:R-:W-:-:S05]  /*02a0*/  IADD3 R17, PT, PT, R15, R12, RZ ;  /* 0x0000000c0f117210 */ /* 0x004fca0007ffe0ff */
[----:B------:R2:W-:Y:S04]  /*02b0*/  STG.E desc[UR4][R10.64+-0x14], R17 ;  /* 0xffffec110a007986 */ /* 0x0005e8000c101904 */
[----:B------:R-:W3:Y:S02]  /*02c0*/  LDG.E R12, desc[UR4][R8.64+-0x14] ;  /* 0xffffec04080c7981 */ /* 0x000ee4000c1e1900 */
[----:B---3--:R-:W-:-:S05]  /*02d0*/  IMAD.IADD R19, R17, 0x1, R12 ;  /* 0x0000000111137824 */ /* 0x008fca00078e020c */
[----:B------:R3:W-:Y:S04]  /*02e0*/  STG.E desc[UR4][R10.64+-0x10], R19 ;  /* 0xfffff0130a007986 */ /* 0x0007e8000c101904 */
[----:B------:R-:W0:Y:S02]  /*02f0*/  LDG.E R12, desc[UR4][R8.64+-0x10] ;  /* 0xfffff004080c7981 */ /* 0x000e24000c1e1900 */
[----:B0-----:R-:W-:-:S05]  /*0300*/  IADD3 R13, PT, PT, R19, R12, RZ ;  /* 0x0000000c130d7210 */ /* 0x001fca0007ffe0ff */
[----:B------:R0:W-:Y:S04]  /*0310*/  STG.E desc[UR4][R10.64+-0xc], R13 ;  /* 0xfffff40d0a007986 */ /* 0x0001e8000c101904 */
[----:B------:R-:W1:Y:S02]  /*0320*/  LDG.E R12, desc[UR4][R8.64+-0xc] ;  /* 0xfffff404080c7981 */ /* 0x000e64000c1e1900 */
[----:B-1----:R-:W-:-:S05]  /*0330*/  IMAD.IADD R15, R13, 0x1, R12 ;  /* 0x000000010d0f7824 */ /* 0x002fca00078e020c */
        /* <DEDUP_REMOVED lines=18> */
[----:B------:R-:W-:Y:S04]  /*0460*/  STG.E desc[UR4][R10.64+0x10], R19 ;  /* 0x000010130a007986 */ /* 0x000fe8000c101904 */
[----:B------:R-:W0:Y:S02]  /*0470*/  LDG.E R12, desc[UR4][R8.64+0x10] ;  /* 0x00001004080c7981 */ /* 0x000e24000c1e1900 */
[----:B0-----:R-:W-:-:S05]  /*0480*/  IADD3 R13, PT, PT, R19, R12, RZ ;  /* 0x0000000c130d7210 */ /* 0x001fca0007ffe0ff */
[----:B------:R-:W-:Y:S04]  /*0490*/  STG.E desc[UR4][R10.64+0x14], R13 ;  /* 0x0000140d0a007986 */ /* 0x000fe8000c101904 */
[----:B------:R-:W1:Y:S02]  /*04a0*/  LDG.E R12, desc[UR4][R8.64+0x14] ;  /* 0x00001404080c7981 */ /* 0x000e64000c1e1900 */
[----:B-1----:R-:W-:-:S05]  /*04b0*/  IMAD.IADD R15, R13, 0x1, R12 ;  /* 0x000000010d0f7824 */ /* 0x002fca00078e020c */
[----:B------:R0:W-:Y:S04]  /*04c0*/  STG.E desc[UR4][R10.64+0x18], R15 ;  /* 0x0000180f0a007986 */ /* 0x0001e8000c101904 */
[----:B------:R-:W2:Y:S01]  /*04d0*/  LDG.E R12, desc[UR4][R8.64+0x18] ;  /* 0x00001804080c7981 */ /* 0x000ea2000c1e1900 */
[----:B------:R-:W-:Y:S02]  /*04e0*/  IADD3 R7, PT, PT, R7, 0x10, RZ ;  /* 0x0000001007077810 */ /* 0x000fe40007ffe0ff */
[----:B--2---:R-:W-:-:S05]  /*04f0*/  IADD3 R17, PT, PT, R15, R12, RZ ;  /* 0x0000000c0f117210 */ /* 0x004fca0007ffe0ff */
[----:B------:R1:W-:Y:S04]  /*0500*/  STG.E desc[UR4][R10.64+0x1c], R17 ;  /* 0x00001c110a007986 */ /* 0x0003e8000c101904 */
[----:B------:R-:W2:Y:S01]  /*0510*/  LDG.E R12, desc[UR4][R8.64+0x1c] ;  /* 0x00001c04080c7981 */ /* 0x000ea2000c1e1900 */
[----:B------:R-:W-:Y:S02]  /*0520*/  ISETP.NE.AND P0, PT, R7, RZ, PT ;  /* 0x000000ff0700720c */ /* 0x000fe40003f05270 */
[----:B------:R-:W-:Y:S01]  /*0530*/  IADD3 R16, P1, PT, R8, 0x40, RZ ;  /* 0x0000004008107810 */ /* 0x000fe20007f3e0ff */
[----:B------:R-:W-:-:S04]  /*0540*/  VIADD R0, R0, 0x10 ;  /* 0x0000001000007836 */ /* 0x000fc80000000000 */
[----:B0-----:R-:W-:Y:S02]  /*0550*/  IMAD.X R15, RZ, RZ, R9, P1 ;  /* 0x000000ffff0f7224 */ /* 0x001fe400008e0609 */
[----:B--2---:R-:W-:Y:S01]  /*0560*/  IMAD.IADD R19, R17, 0x1, R12 ;  /* 0x0000000111137824 */ /* 0x004fe200078e020c */
[----:B------:R-:W-:-:S04]  /*0570*/  IADD3 R12, P2, PT, R10, 0x40, RZ ;  /* 0x000000400a0c7810 */ /* 0x000fc80007f5e0ff */
[----:B------:R1:W-:Y:S01]  /*0580*/  STG.E desc[UR4][R10.64+0x20], R19 ;  /* 0x000020130a007986 */ /* 0x0003e2000c101904 */
[----:B------:R-:W-:Y:S01]  /*0590*/  IADD3.X R13, PT, PT, RZ, R11, RZ, P2, !PT ;  /* 0x0000000bff0d7210 */ /* 0x000fe200017fe4ff */
[----:B------:R-:W-:Y:S07]  /*05a0*/  @P0 BRA `(.L_x_10) ;  /* 0xfffffffc000c0947 */ /* 0x000fee000383ffff */
[----:B------:R-:W-:-:S07]  /*05b0*/  IADD3 R0, PT, PT, R0, 0x1, RZ ;  /* 0x0000000100007810 */ /* 0x000fce0007ffe0ff */
.L_x_9:
[----:B------:R-:W-:-:S13]  /*05c0*/  ISETP.NE.AND P0, PT, R14, RZ, PT ;  /* 0x000000ff0e00720c */ /* 0x000fda0003f05270 */
[----:B------:R-:W-:Y:S05]  /*05d0*/  @!P0 EXIT ;  /* 0x000000000000894d */ /* 0x000fea0003800000 */
[----:B------:R-:W-:Y:S02]  /*05e0*/  ISETP.GE.U32.AND P0, PT, R14, 0x8, PT ;  /* 0x000000080e00780c */ /* 0x000fe40003f06070 */
[----:B------:R-:W-:-:S04]  /*05f0*/  LOP3.LUT R7, R6, 0x7, RZ, 0xc0, !PT ;  /* 0x0000000706077812 */ /* 0x000fc800078ec0ff */
[----:B------:R-:W-:-:S07]  /*0600*/  ISETP.NE.AND P1, PT, R7, RZ, PT ;  /* 0x000000ff0700720c */ /* 0x000fce0003f25270 */
[----:B------:R-:W-:Y:S06]  /*0610*/  @!P0 BRA `(.L_x_11) ;  /* 0x0000000000c48947 */ /* 0x000fec0003800000 */
[----:B------:R-:W2:Y:S08]  /*0620*/  LDC.64 R8, c[0x0][0x380] ;  /* 0x0000e000ff087b82 */ /* 0x000eb00000000a00 */
[----:B------:R-:W3:Y:S01]  /*0630*/  LDC.64 R14, c[0x0][0x388] ;  /* 0x0000e200ff0e7b82 */ /* 0x000ee20000000a00 */
[----:B--2---:R-:W-:-:S05]  /*0640*/  IMAD.WIDE R8, R0, 0x4, R8 ;  /* 0x0000000400087825 */ /* 0x004fca00078e0208 */
[----:B-1----:R-:W2:Y:S01]  /*0650*/  LDG.E R17, desc[UR4][R8.64+-0x4] ;  /* 0xfffffc0408117981 */ /* 0x002ea2000c1e1900 */
[----:B---3--:R-:W-:-:S05]  /*0660*/  IMAD.WIDE R10, R0, 0x4, R14 ;  /* 0x00000004000a7825 */ /* 0x008fca00078e020e */
[----:B------:R-:W2:Y:S01]  /*0670*/  LDG.E R16, desc[UR4][R10.64+-0x4] ;  /* 0xfffffc040a107981 */ /* 0x000ea2000c1e1900 */
[----:B------:R-:W-:-:S04]  /*0680*/  IMAD.WIDE.U32 R12, R0, 0x4, R14 ;  /* 0x00000004000c7825 */ /* 0x000fc800078e000e */
[----:B--2---:R-:W-:-:S05]  /*0690*/  IMAD.IADD R21, R16, 0x1, R17 ;  /* 0x0000000110157824 */ /* 0x004fca00078e0211 */
[----:B------:R1:W-:Y:S04]  /*06a0*/  STG.E desc[UR4][R12.64], R21 ;  /* 0x000000150c007986 */ /* 0x0003e8000c101904 */
[----:B------:R-:W2:Y:S01]  /*06b0*/  LDG.E R18, desc[UR4][R8.64] ;  /* 0x0000000408127981 */ /* 0x000ea2000c1e1900 */
[----:B------:R-:W-:-:S05]  /*06c0*/  IADD3 R17, PT, PT, R0, 0x1, RZ ;  /* 0x0000000100117810 */ /* 0x000fca0007ffe0ff */
[----:B------:R-:W-:-:S04]  /*06d0*/  IMAD.WIDE.U32 R16, R17, 0x4, R14 ;  /* 0x0000000411107825 */ /* 0x000fc800078e000e */
[----:B--2---:R-:W-:-:S05]  /*06e0*/  IMAD.IADD R23, R21, 0x1, R18 ;  /* 0x0000000115177824 */ /* 0x004fca00078e0212 */
[----:B------:R2:W-:Y:S04]  /*06f0*/  STG.E desc[UR4][R16.64], R23 ;  /* 0x0000001710007986 */ /* 0x0005e8000c101904 */
[----:B------:R-:W3:Y:S04]  /*0700*/  LDG.E R20, desc[UR4][R10.64+0x4] ;  /* 0x000004040a147981 */ /* 0x000ee8000c1e1900 */
[----:B------:R-:W3:Y:S01]  /*0710*/  LDG.E R25, desc[UR4][R8.64+0x4] ;  /* 0x0000040408197981 */ /* 0x000ee2000c1e1900 */
[----:B------:R-:W-:-:S05]  /*0720*/  IADD3 R19, PT, PT, R0, 0x2, RZ ;  /* 0x0000000200137810 */ /* 0x000fca0007ffe0ff */
[----:B------:R-:W-:-:S04]  /*0730*/  IMAD.WIDE.U32 R18, R19, 0x4, R14 ;  /* 0x0000000413127825 */ /* 0x000fc800078e000e */
[----:B---3--:R-:W-:-:S05]  /*0740*/  IMAD.IADD R25, R20, 0x1, R25 ;  /* 0x0000000114197824 */ /* 0x008fca00078e0219 */
[----:B------:R3:W-:Y:S04]  /*0750*/  STG.E desc[UR4][R18.64], R25 ;  /* 0x0000001912007986 */ /* 0x0007e8000c101904 */
[----:B------:R-:W4:Y:S04]  /*0760*/  LDG.E R22, desc[UR4][R10.64+0x8] ;  /* 0x000008040a167981 */ /* 0x000f28000c1e1900 */
[----:B------:R-:W4:Y:S01]  /*0770*/  LDG.E R27, desc[UR4][R8.64+0x8] ;  /* 0x00000804081b7981 */ /* 0x000f22000c1e1900 */
[----:B-1----:R-:W-:-:S05]  /*0780*/  IADD3 R21, PT, PT, R0, 0x3, RZ ;  /* 0x0000000300157810 */ /* 0x002fca0007ffe0ff */
[----:B------:R-:W-:-:S04]  /*0790*/  IMAD.WIDE.U32 R20, R21, 0x4, R14 ;  /* 0x0000000415147825 */ /* 0x000fc800078e000e */
[----:B----4-:R-:W-:-:S05]  /*07a0*/  IMAD.IADD R27, R22, 0x1, R27 ;  /* 0x00000001161b7824 */ /* 0x010fca00078e021b */
[----:B------:R1:W-:Y:S04]  /*07b0*/  STG.E desc[UR4][R20.64], R27 ;  /* 0x0000001b14007986 */ /* 0x0003e8000c101904 */
[----:B------:R-:W4:Y:S04]  /*07c0*/  LDG.E R22, desc[UR4][R10.64+0xc] ;  /* 0x00000c040a167981 */ /* 0x000f28000c1e1900 */
[----:B--2---:R-:W4:Y:S01]  /*07d0*/  LDG.E R23, desc[UR4][R8.64+0xc] ;  /* 0x00000c0408177981 */ /* 0x004f22000c1e1900 */
[----:B------:R-:W-:-:S05]  /*07e0*/  IADD3 R17, PT, PT, R0, 0x4, RZ ;  /* 0x0000000400117810 */ /* 0x000fca0007ffe0ff */
[----:B------:R-:W-:-:S04]  /*07f0*/  IMAD.WIDE.U32 R16, R17, 0x4, R14 ;  /* 0x0000000411107825 */ /* 0x000fc800078e000e */
[----:B----4-:R-:W-:-:S05]  /*0800*/  IMAD.IADD R23, R22, 0x1, R23 ;  /* 0x0000000116177824 */ /* 0x010fca00078e0217 */
[----:B------:R2:W-:Y:S04]  /*0810*/  STG.E desc[UR4][R16.64], R23 ;  /* 0x0000001710007986 */ /* 0x0005e8000c101904 */
[----:B------:R-:W4:Y:S04]  /*0820*/  LDG.E R22, desc[UR4][R10.64+0x10] ;  /* 0x000010040a167981 */ /* 0x000f28000c1e1900 */
[----:B---3--:R-:W4:Y:S01]  /*0830*/  LDG.E R25, desc[UR4][R8.64+0x10] ;  /* 0x0000100408197981 */ /* 0x008f22000c1e1900 */
[----:B------:R-:W-:-:S05]  /*0840*/  IADD3 R19, PT, PT, R0, 0x5, RZ ;  /* 0x0000000500137810 */ /* 0x000fca0007ffe0ff */
[----:B------:R-:W-:-:S04]  /*0850*/  IMAD.WIDE.U32 R18, R19, 0x4, R14 ;  /* 0x0000000413127825 */ /* 0x000fc800078e000e */
[----:B----4-:R-:W-:-:S05]  /*0860*/  IMAD.IADD R25, R22, 0x1, R25 ;  /* 0x0000000116197824 */ /* 0x010fca00078e0219 */
[----:B------:R3:W-:Y:S04]  /*0870*/  STG.E desc[UR4][R18.64], R25 ;  /* 0x0000001912007986 */ /* 0x0007e8000c101904 */
[----:B-1----:R-:W4:Y:S04]  /*0880*/  LDG.E R20, desc[UR4][R10.64+0x14] ;  /* 0x000014040a147981 */ /* 0x002f28000c1e1900 */
[----:B------:R-:W4:Y:S01]  /*0890*/  LDG.E R27, desc[UR4][R8.64+0x14] ;  /* 0x00001404081b7981 */ /* 0x000f22000c1e1900 */
[----:B------:R-:W-:-:S05]  /*08a0*/  IADD3 R21, PT, PT, R0, 0x6, RZ ;  /* 0x0000000600157810 */ /* 0x000fca0007ffe0ff */
[----:B------:R-:W-:-:S04]  /*08b0*/  IMAD.WIDE.U32 R14, R21, 0x4, R14 ;  /* 0x00000004150e7825 */ /* 0x000fc800078e000e */
[----:B----4-:R-:W-:-:S05]  /*08c0*/  IMAD.IADD R27, R20, 0x1, R27 ;  /* 0x00000001141b7824 */ /* 0x010fca00078e021b */
[----:B------:R3:W-:Y:S04]  /*08d0*/  STG.E desc[UR4][R14.64], R27 ;  /* 0x0000001b0e007986 */ /* 0x0007e8000c101904 */
[----:B--2---:R-:W2:Y:S04]  /*08e0*/  LDG.E R16, desc[UR4][R10.64+0x18] ;  /* 0x000018040a107981 */ /* 0x004ea8000c1e1900 */
[----:B------:R-:W2:Y:S01]  /*08f0*/  LDG.E R17, desc[UR4][R8.64+0x18] ;  /* 0x0000180408117981 */ /* 0x000ea2000c1e1900 */
[----:B------:R-:W-:Y:S01]  /*0900*/  VIADD R0, R0, 0x8 ;  /* 0x0000000800007836 */ /* 0x000fe20000000000 */
[----:B--2---:R-:W-:-:S05]  /*0910*/  IADD3 R17, PT, PT, R16, R17, RZ ;  /* 0x0000001110117210 */ /* 0x004fca0007ffe0ff */
[----:B------:R3:W-:Y:S02]  /*0920*/  STG.E desc[UR4][R12.64+0x1c], R17 ;  /* 0x00001c110c007986 */ /* 0x0007e4000c101904 */
.L_x_11:
[----:B------:R-:W-:Y:S05]  /*0930*/  @!P1 EXIT ;  /* 0x000000000000994d */ /* 0x000fea0003800000 */
[----:B------:R-:W-:Y:S02]  /*0940*/  ISETP.GE.U32.AND P0, PT, R7, 0x4, PT ;  /* 0x000000040700780c */ /* 0x000fe40003f06070 */
[----:B------:R-:W-:-:S04]  /*0950*/  LOP3.LUT R6, R6, 0x3, RZ, 0xc0, !PT ;  /* 0x0000000306067812 */ /* 0x000fc800078ec0ff */
[----:B------:R-:W-:-:S07]  /*0960*/  ISETP.NE.AND P1, PT, R6, RZ, PT ;  /* 0x000000ff0600720c */ /* 0x000fce0003f25270 */
[----:B------:R-:W-:Y:S06]  /*0970*/  @!P0 BRA `(.L_x_12) ;  /* 0x0000000000648947 */ /* 0x000fec0003800000 */
[----:B-1----:R-:W1:Y:S08]  /*0980*/  LDC.64 R10, c[0x0][0x380] ;  /* 0x0000e000ff0a7b82 */ /* 0x002e700000000a00 */
[----:B---3--:R-:W2:Y:S01]  /*0990*/  LDC.64 R14, c[0x0][0x388] ;  /* 0x0000e200ff0e7b82 */ /* 0x008ea20000000a00 */
[----:B-1----:R-:W-:-:S05]  /*09a0*/  IMAD.WIDE R10, R0, 0x4, R10 ;  /* 0x00000004000a7825 */ /* 0x002fca00078e020a */
[----:B------:R-:W3:Y:S01]  /*09b0*/  LDG.E R16, desc[UR4][R10.64+-0x4] ;  /* 0xfffffc040a107981 */ /* 0x000ee2000c1e1900 */
[----:B--2---:R-:W-:-:S05]  /*09c0*/  IMAD.WIDE R12, R0, 0x4, R14 ;  /* 0x00000004000c7825 */ /* 0x004fca00078e020e */
[----:B------:R-:W3:Y:S01]  /*09d0*/  LDG.E R7, desc[UR4][R12.64+-0x4] ;  /* 0xfffffc040c077981 */ /* 0x000ee2000c1e1900 */
[----:B------:R-:W-:Y:S01]  /*09e0*/  IMAD.WIDE.U32 R8, R0, 0x4, R14 ;  /* 0x0000000400087825 */ /* 0x000fe200078e000e */
[----:B---3--:R-:W-:-:S05]  /*09f0*/  IADD3 R7, PT, PT, R7, R16, RZ ;  /* 0x0000001007077210 */ /* 0x008fca0007ffe0ff */
[----:B------:R1:W-:Y:S04]  /*0a00*/  STG.E desc[UR4][R8.64], R7 ;  /* 0x0000000708007986 */ /* 0x0003e8000c101904 */
[----:B------:R-:W2:Y:S01]  /*0a10*/  LDG.E R18, desc[UR4][R10.64] ;  /* 0x000000040a127981 */ /* 0x000ea2000c1e1900 */
[----:B------:R-:W-:-:S04]  /*0a20*/  VIADD R17, R0, 0x1 ;  /* 0x0000000100117836 */ /* 0x000fc80000000000 */
[----:B------:R-:W-:Y:S01]  /*0a30*/  IMAD.WIDE.U32 R16, R17, 0x4, R14 ;  /* 0x0000000411107825 */ /* 0x000fe200078e000e */
[----:B--2---:R-:W-:-:S05]  /*0a40*/  IADD3 R19, PT, PT, R7, R18, RZ ;  /* 0x0000001207137210 */ /* 0x004fca0007ffe0ff */
[----:B------:R2:W-:Y:S04]  /*0a50*/  STG.E desc[UR4][R16.64], R19 ;  /* 0x0000001310007986 */ /* 0x0005e8000c101904 */
[----:B------:R-:W3:Y:S04]  /*0a60*/  LDG.E R18, desc[UR4][R12.64+0x4] ;  /* 0x000004040c127981 */ /* 0x000ee8000c1e1900 */
[----:B------:R-:W3:Y:S01]  /*0a70*/  LDG.E R21, desc[UR4][R10.64+0x4] ;  /* 0x000004040a157981 */ /* 0x000ee2000c1e1900 */
[----:B------:R-:W-:-:S04]  /*0a80*/  VIADD R23, R0, 0x2 ;  /* 0x0000000200177836 */ /* 0x000fc80000000000 */
[----:B------:R-:W-:Y:S01]  /*0a90*/  IMAD.WIDE.U32 R14, R23, 0x4, R14 ;  /* 0x00000004170e7825 */ /* 0x000fe200078e000e */
[----:B---3--:R-:W-:-:S05]  /*0aa0*/  IADD3 R21, PT, PT, R18, R21, RZ ;  /* 0x0000001512157210 */ /* 0x008fca0007ffe0ff */
[----:B------:R2:W-:Y:S04]  /*0ab0*/  STG.E desc[UR4][R14.64], R21 ;  /* 0x000000150e007986 */ /* 0x0005e8000c101904 */
[----:B-1----:R-:W3:Y:S04]  /*0ac0*/  LDG.E R7, desc[UR4][R12.64+0x8] ;  /* 0x000008040c077981 */ /* 0x002ee8000c1e1900 */
[----:B------:R-:W3:Y:S01]  /*0ad0*/  LDG.E R18, desc[UR4][R10.64+0x8] ;  /* 0x000008040a127981 */ /* 0x000ee2000c1e1900 */
[----:B------:R-:W-:Y:S01]  /*0ae0*/  IADD3 R0, PT, PT, R0, 0x4, RZ ;  /* 0x0000000400007810 */ /* 0x000fe20007ffe0ff */
[----:B---3--:R-:W-:-:S05]  /*0af0*/  IMAD.IADD R7, R7, 0x1, R18 ;  /* 0x0000000107077824 */ /* 0x008fca00078e0212 */
[----:B------:R2:W-:Y:S02]  /*0b00*/  STG.E desc[UR4][R8.64+0xc], R7 ;  /* 0x00000c0708007986 */ /* 0x0005e4000c101904 */
.L_x_12:
[----:B------:R-:W-:Y:S05]  /*0b10*/  @!P1 EXIT ;  /* 0x000000000000994d */ /* 0x000fea0003800000 */
[----:B--2---:R-:W2:Y:S01]  /*0b20*/  LDC.64 R8, c[0x0][0x388] ;  /* 0x0000e200ff087b82 */ /* 0x004ea20000000a00 */
[----:B-1----:R-:W-:Y:S01]  /*0b30*/  IADD3 R4, P0, PT, R4, -0x4, RZ ;  /* 0xfffffffc04047810 */ /* 0x002fe20007f1e0ff */
[----:B------:R-:W-:Y:S01]  /*0b40*/  IMAD.MOV R10, RZ, RZ, -R6 ;  /* 0x000000ffff0a7224 */ /* 0x000fe200078e0a06 */
[----:B0-----:R-:W-:Y:S02]  /*0b50*/  IADD3 R2, P1, PT, R2, -0x4, RZ ;  /* 0xfffffffc02027810 */ /* 0x001fe40007f3e0ff */
[----:B------:R-:W-:Y:S02]  /*0b60*/  IADD3.X R5, PT, PT, R5, -0x1, RZ, P0, !PT ;  /* 0xffffffff05057810 */ /* 0x000fe400007fe4ff */
[----:B------:R-:W-:Y:S01]  /*0b70*/  IADD3.X R3, PT, PT, R3, -0x1, RZ, P1, !PT ;  /* 0xffffffff03037810 */ /* 0x000fe20000ffe4ff */
[----:B--2---:R-:W-:-:S04]  /*0b80*/  IMAD.WIDE.U32 R8, R0, 0x4, R8 ;  /* 0x0000000400087825 */ /* 0x004fc800078e0008 */
[----:B---3--:R-:W-:Y:S01]  /*0b90*/  IMAD.MOV.U32 R12, RZ, RZ, R8 ;  /* 0x000000ffff0c7224 */ /* 0x008fe200078e0008 */
[----:B------:R-:W-:-:S07]  /*0ba0*/  MOV R13, R9 ;  /* 0x00000009000d7202 */ /* 0x000fce0000000f00 */
.L_x_13:
[----:B0-----:R-:W-:-:S04]  /*0bb0*/  IMAD.WIDE R6, R0, 0x4, R4 ;  /* 0x0000000400067825 */ /* 0x001fc800078e0204 */
[----:B------:R-:W-:Y:S02]  /*0bc0*/  IMAD.WIDE R8, R0, 0x4, R2 ;  /* 0x0000000400087825 */ /* 0x000fe400078e0202 */
[----:B------:R0:W2:Y:S04]  /*0bd0*/  LDG.E R6, desc[UR4][R6.64] ;  /* 0x0000000406067981 */ /* 0x0000a8000c1e1900 */
[----:B------:R-:W2:Y:S01]  /*0be0*/  LDG.E R9, desc[UR4][R8.64] ;  /* 0x0000000408097981 */ /* 0x000ea2000c1e1900 */
[----:B------:R-:W-:Y:S01]  /*0bf0*/  VIADD R10, R10, 0x1 ;  /* 0x000000010a0a7836 */ /* 0x000fe20000000000 */
[----:B------:R-:W-:-:S04]  /*0c00*/  IADD3 R0, PT, PT, R0, 0x1, RZ ;  /* 0x0000000100007810 */ /* 0x000fc80007ffe0ff */
[----:B------:R-:W-:Y:S02]  /*0c10*/  ISETP.NE.AND P0, PT, R10, RZ, PT ;  /* 0x000000ff0a00720c */ /* 0x000fe40003f05270 */
[----:B0-----:R-:W-:Y:S02]  /*0c20*/  MOV R7, R13 ;  /* 0x0000000d00077202 */ /* 0x001fe40000000f00 */
[----:B--2---:R-:W-:Y:S01]  /*0c30*/  IADD3 R11, PT, PT, R6, R9, RZ ;  /* 0x00000009060b7210 */ /* 0x004fe20007ffe0ff */
[----:B------:R-:W-:Y:S01]  /*0c40*/  IMAD.MOV.U32 R6, RZ, RZ, R12 ;  /* 0x000000ffff067224 */ /* 0x000fe200078e000c */
[----:B------:R-:W-:-:S04]  /*0c50*/  IADD3 R12, P1, PT, R12, 0x4, RZ ;  /* 0x000000040c0c7810 */ /* 0x000fc80007f3e0ff */
[----:B------:R0:W-:Y:S01]  /*0c60*/  STG.E desc[UR4][R6.64], R11 ;  /* 0x0000000b06007986 */ /* 0x0001e2000c101904 */
[----:B------:R-:W-:Y:S02]  /*0c70*/  IMAD.X R13, RZ, RZ, R13, P1 ;  /* 0x000000ffff0d7224 */ /* 0x000fe400008e060d */
[----:B------:R-:W-:Y:S06]  /*0c80*/  @P0 BRA `(.L_x_13) ;  /* 0xfffffffc00c80947 */ /* 0x000fec000383ffff */
[----:B------:R-:W-:Y:S05]  /*0c90*/  EXIT ;  /* 0x000000000000794d */ /* 0x000fea0003800000 */
.L_x_14:
        /* <DEDUP_REMOVED lines=14> */
.L_x_42:


//--------------------- .text._Z19load_experts_kernelPfS_PlS0_S0_S0_iiiiPiS1_iS1_S1_ --------------------------
	.section	.text._Z19load_experts_kernelPfS_PlS0_S0_S0_iiiiPiS1_iS1_S1_,"ax",@progbits
	.align	128
        .global         _Z19load_experts_kernelPfS_PlS0_S0_S0_iiiiPiS1_iS1_S1_
        .type           _Z19load_experts_kernelPfS_PlS0_S0_S0_iiiiPiS1_iS1_S1_,@function
        .size           _Z19load_experts_kernelPfS_PlS0_S0_S0_iiiiPiS1_iS1_S1_,(.L_x_43 - _Z19load_experts_kernelPfS_PlS0_S0_S0_iiiiPiS1_iS1_S1_)
        .other          _Z19load_experts_kernelPfS_PlS0_S0_S0_iiiiPiS1_iS1_S1_,@"STO_CUDA_ENTRY STV_DEFAULT"
_Z19load_experts_kernelPfS_PlS0_S0_S0_iiiiPiS1_iS1_S1_:
.text._Z19load_experts_kernelPfS_PlS0_S0_S0_iiiiPiS1_iS1_S1_:
[----:B------:R-:W0:Y:S01]  /*0000*/  LDC R1, c[0x0][0x37c] ;  /* 0x0000df00ff017b82 */ /* 0x000e220000000800 */
[----:B------:R-:W1:Y:S01]  /*0010*/  LDCU UR4, c[0x0][0x3b8] ;  /* 0x00007700ff0477ac */ /* 0x000e620008000800 */
[----:B------:R-:W2:Y:S01]  /*0020*/  S2R R16, SR_CTAID.X ;  /* 0x0000000000107919 */ /* 0x000ea20000002500 */
[----:B------:R-:W-:Y:S01]  /*0030*/  MOV R0, 0x140 ;  /* 0x0000014000007802 */ /* 0x000fe20000000f00 */
[----:B------:R-:W1:Y:S01]  /*0040*/  LDCU UR5, c[0x0][0x3b4] ;  /* 0x00007680ff0577ac */ /* 0x000e620008000800 */
[----:B------:R-:W2:Y:S03]  /*0050*/  S2R R17, SR_TID.X ;  /* 0x0000000000117919 */ /* 0x000ea60000002100 */
[----:B------:R3:W4:Y:S01]  /*0060*/  LDC.64 R2, c[0x4][R0] ;  /* 0x0100000000027b82 */ /* 0x0007220000000a00 */
[----:B------:R-:W2:Y:S01]  /*0070*/  LDCU UR6, c[0x0][0x360] ;  /* 0x00006c00ff0677ac */ /* 0x000ea20008000800 */
[----:B------:R-:W0:Y:S01]  /*0080*/  LDCU.64 UR36, c[0x0][0x358] ;  /* 0x00006b00ff2477ac */ /* 0x000e220008000a00 */
[----:B-1----:R-:W-:-:S04]  /*0090*/  UIMAD UR4, UR4, UR5, URZ ;  /* 0x00000005040472a4 */ /* 0x002fc8000f8e02ff */
[----:B------:R-:W-:-:S06]  /*00a0*/  UIMAD.WIDE UR4, UR4, 0x4, URZ ;  /* 0x00000004040478a5 */ /* 0x000fcc000f8e02ff */
[----:B------:R-:W-:Y:S02]  /*00b0*/  IMAD.U32 R7, RZ, RZ, UR5 ;  /* 0x00000005ff077e24 */ /* 0x000fe4000f8e00ff */
[----:B------:R-:W-:Y:S02]  /*00c0*/  IMAD.U32 R5, RZ, RZ, UR5 ;  /* 0x00000005ff057e24 */ /* 0x000fe4000f8e00ff */
[----:B------:R-:W-:Y:S01]  /*00d0*/  IMAD.U32 R4, RZ, RZ, UR4 ;  /* 0x00000004ff047e24 */ /* 0x000fe2000f8e00ff */
[----:B------:R-:W-:Y:S01]  /*00e0*/  MOV R5, R7 ;  /* 0x0000000700057202 */ /* 0x000fe20000000f00 */
[----:B------:R-:W-:Y:S02]  /*00f0*/  IMAD.U32 R6, RZ, RZ, UR4 ;  /* 0x00000004ff067e24 */ /* 0x000fe4000f8e00ff */
[----:B--23--:R-:W-:-:S07]  /*0100*/  IMAD R18, R16, UR6, R17 ;  /* 0x0000000610127c24 */ /* 0x00cfce000f8e0211 */
[----:B------:R-:W-:-:S07]  /*0110*/  LEPC R20, `(.L_x_15) ;  /* 0x000000001014794e */ /* 0x000fce0000000000 */
[----:B0---4-:R-:W-:Y:S05]  /*0120*/  CALL.ABS.NOINC R2 ;  /* 0x0000000002007343 */ /* 0x011fea0003c00000 */
.L_x_15:
[----:B------:R-:W0:Y:S01]  /*0130*/  LDCU UR4, c[0x0][0x3b4] ;  /* 0x00007680ff0477ac */ /* 0x000e220008000800 */
[----:B------:R-:W-:Y:S01]  /*0140*/  IMAD.MOV.U32 R3, RZ, RZ, RZ ;  /* 0x000000ffff037224 */ /* 0x000fe200078e00ff */
[----:B------:R-:W0:Y:S02]  /*0150*/  LDCU UR5, c[0x0][0x3b8] ;  /* 0x00007700ff0577ac */ /* 0x000e240008000800 */
[----:B0-----:R-:W-:-:S04]  /*0160*/  UISETP.LT.AND UP0, UPT, UR5, UR4, UPT ;  /* 0x000000040500728c */ /* 0x001fc8000bf01270 */
[----:B------:R-:W-:-:S04]  /*0170*/  USEL UR4, UR5, UR4, UP0 ;  /* 0x0000000405047287 */ /* 0x000fc80008000000 */
[----:B------:R-:W-:-:S09]  /*0180*/  UISETP.GE.AND UP0, UPT, UR4, 0x1, UPT ;  /* 0x000000010400788c */ /* 0x000fd2000bf06270 */
[----:B------:R-:W-:Y:S05]  /*0190*/  BRA.U !UP0, `(.L_x_16) ;  /* 0x00000001089c7547 */ /* 0x000fea000b800000 */
[----:B------:R-:W-:Y:S01]  /*01a0*/  BSSY.RECONVERGENT B0, `(.L_x_16) ;  /* 0x0000026000007945 */ /* 0x000fe20003800200 */
[----:B------:R-:W-:Y:S02]  /*01b0*/  IMAD.MOV.U32 R0, RZ, RZ, RZ ;  /* 0x000000ffff007224 */ /* 0x000fe400078e00ff */
[----:B------:R-:W-:-:S07]  /*01c0*/  IMAD.MOV.U32 R3, RZ, RZ, RZ ;  /* 0x000000ffff037224 */ /* 0x000fce00078e00ff */
.L_x_23:
[----:B0-----:R-:W0:Y:S01]  /*01d0*/  LDCU UR4, c[0x0][0x3b4] ;  /* 0x00007680ff0477ac */ /* 0x001e220008000800 */
[----:B------:R-:W-:Y:S01]  /*01e0*/  MOV R11, R0 ;  /* 0x00000000000b7202 */ /* 0x000fe20000000f00 */
[----:B------:R-:W-:Y:S01]  /*01f0*/  VIADD R0, R0, 0x1 ;  /* 0x0000000100007836 */ /* 0x000fe20000000000 */
[----:B------:R-:W-:Y:S01]  /*0200*/  BSSY.RECONVERGENT B1, `(.L_x_17) ;  /* 0x000001e000017945 */ /* 0x000fe20003800200 */
[----:B------:R-:W-:-:S03]  /*0210*/  IMAD.MOV.U32 R2, RZ, RZ, RZ ;  /* 0x000000ffff027224 */ /* 0x000fc600078e00ff */
[----:B0-----:R-:W-:-:S13]  /*0220*/  ISETP.NE.AND P0, PT, R0, UR4, PT ;  /* 0x0000000400007c0c */ /* 0x001fda000bf05270 */
.L_x_22:
[----:B0-----:R-:W0:Y:S01]  /*0230*/  LDC.64 R6, c[0x0][0x3a8] ;  /* 0x0000ea00ff067b82 */ /* 0x001e220000000a00 */
[----:B------:R-:W1:Y:S02]  /*0240*/  LDCU UR4, c[0x0][0x3b8] ;  /* 0x00007700ff0477ac */ /* 0x000e640008000800 */
[----:B-1----:R-:W-:-:S04]  /*0250*/  IMAD R9, R11, UR4, R2 ;  /* 0x000000040b097c24 */ /* 0x002fc8000f8e0202 */
[----:B0-----:R-:W-:-:S05]  /*0260*/  IMAD.WIDE.U32 R6, R9, 0x8, R6 ;  /* 0x0000000809067825 */ /* 0x001fca00078e0006 */
[----:B------:R0:W5:Y:S01]  /*0270*/  LDG.E R9, desc[UR36][R6.64] ;  /* 0x0000002406097981 */ /* 0x000162000c1e1900 */
[----:B------:R-:W-:Y:S01]  /*0280*/  ISETP.GE.AND P2, PT, R3, 0x1, PT ;  /* 0x000000010300780c */ /* 0x000fe20003f46270 */
[----:B------:R-:W-:Y:S01]  /*0290*/  VIADD R2, R2, 0x1 ;  /* 0x0000000102027836 */ /* 0x000fe20000000000 */
[----:B------:R-:W-:Y:S04]  /*02a0*/  BSSY.RECONVERGENT B2, `(.L_x_18) ;  /* 0x0000012000027945 */ /* 0x000fe80003800200 */
[----:B------:R-:W-:-:S07]  /*02b0*/  ISETP.NE.AND P1, PT, R2, UR4, PT ;  /* 0x0000000402007c0c */ /* 0x000fce000bf25270 */
[----:B0-----:R-:W-:Y:S06]  /*02c0*/  @!P2 BRA `(.L_x_19) ;  /* 0x000000000030a947 */ /* 0x001fec0003800000 */
[----:B------:R-:W-:Y:S01]  /*02d0*/  IADD3 R10, PT, PT, -R3, RZ, RZ ;  /* 0x000000ff030a7210 */ /* 0x000fe20007ffe1ff */
[----:B------:R-:W-:Y:S02]  /*02e0*/  IMAD.MOV.U32 R8, RZ, RZ, R4 ;  /* 0x000000ffff087224 */ /* 0x000fe400078e0004 */
[----:B------:R-:W-:-:S07]  /*02f0*/  IMAD.MOV.U32 R7, RZ, RZ, R5 ;  /* 0x000000ffff077224 */ /* 0x000fce00078e0005 */
.L_x_21:
[----:B------:R-:W-:-:S06]  /*0300*/  IMAD.MOV.U32 R6, RZ, RZ, R8 ;  /* 0x000000ffff067224 */ /* 0x000fcc00078e0008 */
[----:B------:R-:W2:Y:S02]  /*0310*/  LD.E R6, desc[UR36][R6.64] ;  /* 0x0000002406067980 */ /* 0x000ea4000c101900 */
[----:B--2--5:R-:W-:-:S13]  /*0320*/  ISETP.NE.AND P2, PT, R6, R9, PT ;  /* 0x000000090600720c */ /* 0x024fda0003f45270 */
[----:B------:R-:W-:Y:S05]  /*0330*/  @!P2 BRA `(.L_x_20) ;  /* 0x000000000020a947 */ /* 0x000fea0003800000 */
[----:B------:R-:W-:Y:S02]  /*0340*/  IADD3 R10, PT, PT, R10, 0x1, RZ ;  /* 0x000000010a0a7810 */ /* 0x000fe40007ffe0ff */
[----:B------:R-:W-:Y:S02]  /*0350*/  IADD3 R8, P3, PT, R8, 0x4, RZ ;  /* 0x0000000408087810 */ /* 0x000fe40007f7e0ff */
[----:B------:R-:W-:-:S03]  /*0360*/  ISETP.NE.AND P2, PT, R10, RZ, PT ;  /* 0x000000ff0a00720c */ /* 0x000fc60003f45270 */
[----:B------:R-:W-:-:S10]  /*0370*/  IMAD.X R7, RZ, RZ, R7, P3 ;  /* 0x000000ffff077224 */ /* 0x000fd400018e0607 */
[----:B------:R-:W-:Y:S05]  /*0380*/  @P2 BRA `(.L_x_21) ;  /* 0xfffffffc00dc2947 */ /* 0x000fea000383ffff */
.L_x_19:
[----:B------:R-:W-:-:S04]  /*0390*/  IMAD.WIDE R6, R3, 0x4, R4 ;  /* 0x0000000403067825 */ /* 0x000fc800078e0204 */
[----:B------:R-:W-:Y:S01]  /*03a0*/  VIADD R3, R3, 0x1 ;  /* 0x0000000103037836 */ /* 0x000fe20000000000 */
[----:B-----5:R0:W-:Y:S06]  /*03b0*/  ST.E desc[UR36][R6.64], R9 ;  /* 0x0000000906007985 */ /* 0x0201ec000c101924 */
.L_x_20:
[----:B------:R-:W-:Y:S05]  /*03c0*/  BSYNC.RECONVERGENT B2 ;  /* 0x0000000000027941 */ /* 0x000fea0003800200 */
.L_x_18:
[----:B------:R-:W-:Y:S05]  /*03d0*/  @P1 BRA `(.L_x_22) ;  /* 0xfffffffc00941947 */ /* 0x000fea000383ffff */
[----:B------:R-:W-:Y:S05]  /*03e0*/  BSYNC.RECONVERGENT B1 ;  /* 0x0000000000017941 */ /* 0x000fea0003800200 */
.L_x_17:
[----:B------:R-:W-:Y:S05]  /*03f0*/  @P0 BRA `(.L_x_23) ;  /* 0xfffffffc00740947 */ /* 0x000fea000383ffff */
[----:B------:R-:W-:Y:S05]  /*0400*/  BSYNC.RECONVERGENT B0 ;  /* 0x0000000000007941 */ /* 0x000fea0003800200 */
.L_x_16:
[----:B------:R-:W-:Y:S01]  /*0410*/  ISETP.GE.AND P0, PT, R3, 0x1, PT ;  /* 0x000000010300780c */ /* 0x000fe20003f06270 */
[----:B------:R-:W-:-:S12]  /*0420*/  BSSY.RECONVERGENT B0, `(.L_x_24) ;  /* 0x000003a000007945 */ /* 0x000fd80003800200 */
[----:B------:R-:W-:Y:S05]  /*0430*/  @!P0 BRA `(.L_x_25) ;  /* 0x0000000000e08947 */ /* 0x000fea0003800000 */
[C---:B------:R-:W-:Y:S01]  /*0440*/  ISETP.GE.U32.AND P1, PT, R3.reuse, 0x4, PT ;  /* 0x000000040300780c */ /* 0x040fe20003f26070 */
[----:B------:R-:W-:Y:S01]  /*0450*/  BSSY.RECONVERGENT B1, `(.L_x_26) ;  /* 0x0000021000017945 */ /* 0x000fe20003800200 */
[----:B------:R-:W-:Y:S01]  /*0460*/  LOP3.LUT R0, R3, 0x3, RZ, 0xc0, !PT ;  /* 0x0000000303007812 */ /* 0x000fe200078ec0ff */
[----:B------:R-:W-:-:S03]  /*0470*/  IMAD.MOV.U32 R11, RZ, RZ, RZ ;  /* 0x000000ffff0b7224 */ /* 0x000fc600078e00ff */
[----:B------:R-:W-:-:S07]  /*0480*/  ISETP.NE.AND P0, PT, R0, RZ, PT ;  /* 0x000000ff0000720c */ /* 0x000fce0003f05270 */
[----:B------:R-:W-:Y:S06]  /*0490*/  @!P1 BRA `(.L_x_27) ;  /* 0x0000000000709947 */ /* 0x000fec0003800000 */
[----:B------:R-:W1:Y:S01]  /*04a0*/  LDCU.64 UR4, c[0x0][0x3d8] ;  /* 0x00007b00ff0477ac */ /* 0x000e620008000a00 */
[----:B------:R-:W-:Y:S02]  /*04b0*/  LOP3.LUT R11, R3, 0x7ffffffc, RZ, 0xc0, !PT ;  /* 0x7ffffffc030b7812 */ /* 0x000fe400078ec0ff */
[----:B------:R-:W-:-:S03]  /*04c0*/  IADD3 R12, P1, PT, R4, 0x8, RZ ;  /* 0x00000008040c7810 */ /* 0x000fc60007f3e0ff */
[----:B------:R-:W-:Y:S01]  /*04d0*/  IMAD.MOV R2, RZ, RZ, -R11 ;  /* 0x000000ffff027224 */ /* 0x000fe200078e0a0b */
[----:B------:R-:W-:Y:S01]  /*04e0*/  IADD3.X R13, PT, PT, RZ, R5, RZ, P1, !PT ;  /* 0x00000005ff0d7210 */ /* 0x000fe20000ffe4ff */
[----:B-1----:R-:W-:-:S04]  /*04f0*/  UIADD3 UR4, UP0, UPT, UR4, 0x8, URZ ;  /* 0x0000000804047890 */ /* 0x002fc8000ff1e0ff */
[----:B------:R-:W-:Y:S02]  /*0500*/  UIADD3.X UR5, UPT, UPT, URZ, UR5, URZ, UP0, !UPT ;  /* 0x00000005ff057290 */ /* 0x000fe400087fe4ff */
[----:B------:R-:W-:-:S04]  /*0510*/  IMAD.U32 R10, RZ, RZ, UR4 ;  /* 0x00000004ff0a7e24 */ /* 0x000fc8000f8e00ff */
[----:B------:R-:W-:-:S07]  /*0520*/  IMAD.U32 R23, RZ, RZ, UR5 ;  /* 0x00000005ff177e24 */ /* 0x000fce000f8e00ff */
.L_x_28:
[----:B0-----:R-:W-:Y:S01]  /*0530*/  MOV R6, R12 ;  /* 0x0000000c00067202 */ /* 0x001fe20000000f00 */
[----:B------:R-:W-:-:S05]  /*0540*/  IMAD.MOV.U32 R7, RZ, RZ, R13 ;  /* 0x000000ffff077224 */ /* 0x000fca00078e000d */
[----:B------:R-:W2:Y:S01]  /*0550*/  LD.E R13, desc[UR36][R6.64+-0x8] ;  /* 0xfffff824060d7980 */ /* 0x000ea2000c101900 */
[----:B-1----:R-:W-:Y:S02]  /*0560*/  IMAD.MOV.U32 R8, RZ, RZ, R10 ;  /* 0x000000ffff087224 */ /* 0x002fe400078e000a */
[----:B------:R-:W-:-:S05]  /*0570*/  IMAD.MOV.U32 R9, RZ, RZ, R23 ;  /* 0x000000ffff097224 */ /* 0x000fca00078e0017 */
[----:B--2---:R0:W-:Y:S04]  /*0580*/  STG.E desc[UR36][R8.64+-0x8], R13 ;  /* 0xfffff80d08007986 */ /* 0x0041e8000c101924 */
[----:B------:R-:W2:Y:S04]  /*0590*/  LD.E R15, desc[UR36][R6.64+-0x4] ;  /* 0xfffffc24060f7980 */ /* 0x000ea8000c101900 */
[----:B--2---:R1:W-:Y:S04]  /*05a0*/  STG.E desc[UR36][R8.64+-0x4], R15 ;  /* 0xfffffc0f08007986 */ /* 0x0043e8000c101924 */
[----:B------:R-:W2:Y:S04]  /*05b0*/  LD.E R19, desc[UR36][R6.64] ;  /* 0x0000002406137980 */ /* 0x000ea8000c101900 */
[----:B--2---:R1:W-:Y:S04]  /*05c0*/  STG.E desc[UR36][R8.64], R19 ;  /* 0x0000001308007986 */ /* 0x0043e8000c101924 */
[----:B------:R-:W2:Y:S01]  /*05d0*/  LD.E R21, desc[UR36][R6.64+0x4] ;  /* 0x0000042406157980 */ /* 0x000ea2000c101900 */
[----:B------:R-:W-:-:S02]  /*05e0*/  IADD3 R2, PT, PT, R2, 0x4, RZ ;  /* 0x0000000402027810 */ /* 0x000fc40007ffe0ff */
[----:B------:R-:W-:Y:S02]  /*05f0*/  IADD3 R12, P2, PT, R6, 0x10, RZ ;  /* 0x00000010060c7810 */ /* 0x000fe40007f5e0ff */
[----:B------:R-:W-:Y:S02]  /*0600*/  ISETP.NE.AND P1, PT, R2, RZ, PT ;  /* 0x000000ff0200720c */ /* 0x000fe40003f25270 */
[----:B------:R-:W-:Y:S01]  /*0610*/  IADD3 R10, P3, PT, R8, 0x10, RZ ;  /* 0x00000010080a7810 */ /* 0x000fe20007f7e0ff */
[----:B0-----:R-:W-:-:S04]  /*0620*/  IMAD.X R13, RZ, RZ, R7, P2 ;  /* 0x000000ffff0d7224 */ /* 0x001fc800010e0607 */
[----:B------:R-:W-:Y:S01]  /*0630*/  IMAD.X R23, RZ, RZ, R9, P3 ;  /* 0x000000ffff177224 */ /* 0x000fe200018e0609 */
[----:B--2---:R1:W-:Y:S05]  /*0640*/  STG.E desc[UR36][R8.64+0x4], R21 ;  /* 0x0000041508007986 */ /* 0x0043ea000c101924 */
[----:B------:R-:W-:Y:S05]  /*0650*/  @P1 BRA `(.L_x_28) ;  /* 0xfffffffc00b41947 */ /* 0x000fea000383ffff */
.L_x_27:
[----:B------:R-:W-:Y:S05]  /*0660*/  BSYNC.RECONVERGENT B1 ;  /* 0x0000000000017941 */ /* 0x000fea0003800200 */
.L_x_26:
[----:B------:R-:W-:Y:S05]  /*0670*/  @!P0 BRA `(.L_x_25) ;  /* 0x0000000000508947 */ /* 0x000fea0003800000 */
[----:B01----:R-:W0:Y:S01]  /*0680*/  LDC.64 R8, c[0x0][0x3d8] ;  /* 0x0000f600ff087b82 */ /* 0x003e220000000a00 */
[----:B------:R-:W-:-:S04]  /*0690*/  IMAD.WIDE.U32 R6, R11, 0x4, R4 ;  /* 0x000000040b067825 */ /* 0x000fc800078e0004 */
[----:B------:R-:W-:Y:S02]  /*06a0*/  IMAD.MOV R0, RZ, RZ, -R0 ;  /* 0x000000ffff007224 */ /* 0x000fe400078e0a00 */
[----:B0-----:R-:W-:-:S04]  /*06b0*/  IMAD.WIDE.U32 R4, R11, 0x4, R8 ;  /* 0x000000040b047825 */ /* 0x001fc800078e0008 */
[----:B------:R-:W-:Y:S01]  /*06c0*/  IMAD.MOV.U32 R9, RZ, RZ, R7 ;  /* 0x000000ffff097224 */ /* 0x000fe200078e0007 */
[----:B------:R-:W-:Y:S01]  /*06d0*/  MOV R2, R4 ;  /* 0x0000000400027202 */ /* 0x000fe20000000f00 */
[----:B------:R-:W-:-:S07]  /*06e0*/  IMAD.MOV.U32 R11, RZ, RZ, R5 ;  /* 0x000000ffff0b7224 */ /* 0x000fce00078e0005 */
.L_x_29:
[----:B--2---:R-:W-:Y:S01]  /*06f0*/  IMAD.MOV.U32 R4, RZ, RZ, R6 ;  /* 0x000000ffff047224 */ /* 0x004fe200078e0006 */
[----:B------:R-:W-:-:S05]  /*0700*/  MOV R5, R9 ;  /* 0x0000000900057202 */ /* 0x000fca0000000f00 */
[----:B------:R0:W2:Y:S01]  /*0710*/  LD.E R7, desc[UR36][R4.64] ;  /* 0x0000002404077980 */ /* 0x0000a2000c101900 */
[----:B------:R-:W-:Y:S01]  /*0720*/  VIADD R0, R0, 0x1 ;  /* 0x0000000100007836 */ /* 0x000fe20000000000 */
[----:B------:R-:W-:-:S04]  /*0730*/  IADD3 R6, P2, PT, R6, 0x4, RZ ;  /* 0x0000000406067810 */ /* 0x000fc80007f5e0ff */
[----:B------:R-:W-:Y:S01]  /*0740*/  ISETP.NE.AND P0, PT, R0, RZ, PT ;  /* 0x000000ff0000720c */ /* 0x000fe20003f05270 */
[----:B------:R-:W-:Y:S02]  /*0750*/  IMAD.X R9, RZ, RZ, R9, P2 ;  /* 0x000000ffff097224 */ /* 0x000fe400010e0609 */
[----:B0-----:R-:W-:Y:S01]  /*0760*/  IMAD.MOV.U32 R4, RZ, RZ, R2 ;  /* 0x000000ffff047224 */ /* 0x001fe200078e0002 */
[----:B------:R-:W-:Y:S01]  /*0770*/  IADD3 R2, P1, PT, R2, 0x4, RZ ;  /* 0x0000000402027810 */ /* 0x000fe20007f3e0ff */
[----:B------:R-:W-:-:S03]  /*0780*/  IMAD.MOV.U32 R5, RZ, RZ, R11 ;  /* 0x000000ffff057224 */ /* 0x000fc600078e000b */
[----:B------:R-:W-:Y:S02]  /*0790*/  IADD3.X R11, PT, PT, RZ, R11, RZ, P1, !PT ;  /* 0x0000000bff0b7210 */ /* 0x000fe40000ffe4ff */
[----:B--2---:R2:W-:Y:S03]  /*07a0*/  STG.E desc[UR36][R4.64], R7 ;  /* 0x0000000704007986 */ /* 0x0045e6000c101924 */
[----:B------:R-:W-:Y:S05]  /*07b0*/  @P0 BRA `(.L_x_29) ;  /* 0xfffffffc00cc0947 */ /* 0x000fea000383ffff */
.L_x_25:
[----:B------:R-:W-:Y:S05]  /*07c0*/  BSYNC.RECONVERGENT B0 ;  /* 0x0000000000007941 */ /* 0x000fea0003800200 */
.L_x_24:
[----:B--2---:R-:W2:Y:S01]  /*07d0*/  LDC.64 R4, c[0x0][0x3c8] ;  /* 0x0000f200ff047b82 */ /* 0x004ea20000000a00 */
[----:B------:R-:W-:Y:S01]  /*07e0*/  ISETP.GE.AND P0, PT, R18, R3, PT ;  /* 0x000000031200720c */ /* 0x000fe20003f06270 */
[----:B------:R-:W-:Y:S01]  /*07f0*/  BSSY.RECONVERGENT B0, `(.L_x_30) ;  /* 0x000002c000007945 */ /* 0x000fe20003800200 */
[----:B------:R-:W-:Y:S01]  /*0800*/  IMAD.MOV.U32 R13, RZ, RZ, RZ ;  /* 0x000000ffff0d7224 */ /* 0x000fe200078e00ff */
[----:B--2---:R2:W-:Y:S10]  /*0810*/  STG.E desc[UR36][R4.64], R3 ;  /* 0x0000000304007986 */ /* 0x0045f4000c101924 */
[----:B------:R-:W-:Y:S05]  /*0820*/  @P0 BRA `(.L_x_31) ;  /* 0x0000000000a00947 */ /* 0x000fea0003800000 */
[----:B0-----:R-:W0:Y:S01]  /*0830*/  LDC.64 R6, c[0x0][0x3d8] ;  /* 0x0000f600ff067b82 */ /* 0x001e220000000a00 */
[----:B------:R-:W3:Y:S01]  /*0840*/  LDCU UR4, c[0x0][0x3bc] ;  /* 0x00007780ff0477ac */ /* 0x000ee20008000800 */
[----:B0-----:R-:W-:-:S05]  /*0850*/  IMAD.WIDE R6, R18, 0x4, R6 ;  /* 0x0000000412067825 */ /* 0x001fca00078e0206 */
[----:B------:R0:W5:Y:S01]  /*0860*/  LDG.E R0, desc[UR36][R6.64] ;  /* 0x0000002406007981 */ /* 0x000162000c1e1900 */
[----:B---3--:R-:W-:Y:S01]  /*0870*/  UISETP.GE.AND UP0, UPT, UR4, 0x1, UPT ;  /* 0x000000010400788c */ /* 0x008fe2000bf06270 */
[----:B------:R-:W-:Y:S02]  /*0880*/  PLOP3.LUT P0, PT, PT, PT, PT, 0x80, 0x8 ;  /* 0x000000000008781c */ /* 0x000fe40003f0f070 */
[----:B--2---:R-:W-:-:S06]  /*0890*/  CS2R R4, SRZ ;  /* 0x0000000000047805 */ /* 0x004fcc000001ff00 */
[----:B0-----:R-:W-:Y:S05]  /*08a0*/  BRA.U !UP0, `(.L_x_32) ;  /* 0x0000000108607547 */ /* 0x001fea000b800000 */
[----:B------:R-:W0:Y:S01]  /*08b0*/  LDC.64 R6, c[0x0][0x390] ;  /* 0x0000e400ff067b82 */ /* 0x000e220000000a00 */
[----:B------:R-:W2:Y:S07]  /*08c0*/  LDCU UR4, c[0x0][0x3b0] ;  /* 0x00007600ff0477ac */ /* 0x000eae0008000800 */
[----:B-1----:R-:W1:Y:S01]  /*08d0*/  LDC.64 R8, c[0x0][0x390] ;  /* 0x0000e400ff087b82 */ /* 0x002e620000000a00 */
[----:B0-----:R-:W3:Y:S01]  /*08e0*/  LDG.E.64 R6, desc[UR36][R6.64] ;  /* 0x0000002406067981 */ /* 0x001ee2000c1e1b00 */
[----:B--2--5:R-:W-:Y:S01]  /*08f0*/  IMAD R13, R3, UR4, R0 ;  /* 0x00000004030d7c24 */ /* 0x024fe2000f8e0200 */
[----:B------:R-:W-:Y:S01]  /*0900*/  BSSY.RECONVERGENT B1, `(.L_x_32) ;  /* 0x0000012000017945 */ /* 0x000fe20003800200 */
[----:B------:R-:W-:-:S03]  /*0910*/  IMAD.MOV.U32 R11, RZ, RZ, RZ ;  /* 0x000000ffff0b7224 */ /* 0x000fc600078e00ff */
[----:B------:R-:W-:Y:S02]  /*0920*/  SHF.R.S32.HI R15, RZ, 0x1f, R13 ;  /* 0x0000001fff0f7819 */ /* 0x000fe4000001140d */
[----:B---3--:R-:W-:-:S04]  /*0930*/  ISETP.NE.U32.AND P1, PT, R6, R13, PT ;  /* 0x0000000d0600720c */ /* 0x008fc80003f25070 */
[----:B------:R-:W-:-:S13]  /*0940*/  ISETP.NE.AND.EX P1, PT, R7, R15, PT, P1 ;  /* 0x0000000f0700720c */ /* 0x000fda0003f25310 */
[----:B-1----:R-:W-:Y:S05]  /*0950*/  @!P1 BRA `(.L_x_33) ;  /* 0x0000000000249947 */ /* 0x002fea0003800000 */
.L_x_35:
[----:B------:R-:W0:Y:S01]  /*0960*/  LDCU UR4, c[0x0][0x3bc] ;  /* 0x00007780ff0477ac */ /* 0x000e220008000800 */
[----:B------:R-:W-:-:S04]  /*0970*/  IADD3 R11, PT, PT, R11, 0x1, RZ ;  /* 0x000000010b0b7810 */ /* 0x000fc80007ffe0ff */
[----:B0-----:R-:W-:-:S13]  /*0980*/  ISETP.NE.AND P1, PT, R11, UR4, PT ;  /* 0x000000040b007c0c */ /* 0x001fda000bf25270 */
[----:B------:R-:W-:Y:S05]  /*0990*/  @!P1 BRA `(.L_x_34) ;  /* 0x0000000000209947 */ /* 0x000fea0003800000 */
[----:B------:R-:W-:-:S06]  /*09a0*/  IMAD.WIDE.U32 R2, R11, 0x8, R8 ;  /* 0x000000080b027825 */ /* 0x000fcc00078e0008 */
[----:B------:R-:W2:Y:S02]  /*09b0*/  LDG.E.64 R2, desc[UR36][R2.64] ;  /* 0x0000002402027981 */ /* 0x000ea4000c1e1b00 */
[----:B--2---:R-:W-:-:S04]  /*09c0*/  ISETP.NE.U32.AND P1, PT, R2, R13, PT ;  /* 0x0000000d0200720c */ /* 0x004fc80003f25070 */
[----:B------:R-:W-:-:S13]  /*09d0*/  ISETP.NE.AND.EX P1, PT, R3, R15, PT, P1 ;  /* 0x0000000f0300720c */ /* 0x000fda0003f25310 */
[----:B------:R-:W-:Y:S05]  /*09e0*/  @P1 BRA `(.L_x_35) ;  /* 0xfffffffc00dc1947 */ /* 0x000fea000383ffff */
.L_x_33:
[----:B------:R-:W-:Y:S01]  /*09f0*/  PLOP3.LUT P0, PT, PT, PT, PT, 0x8, 0x80 ;  /* 0x000000000080781c */ /* 0x000fe20003f0e170 */
[----:B------:R-:W-:Y:S02]  /*0a00*/  IMAD.SHL.U32 R4, R11, 0x8, RZ ;  /* 0x000000080b047824 */ /* 0x000fe400078e00ff */
[----:B------:R-:W-:-:S10]  /*0a10*/  IMAD.MOV.U32 R5, RZ, RZ, RZ ;  /* 0x000000ffff057224 */ /* 0x000fd400078e00ff */
.L_x_34:
[----:B------:R-:W-:Y:S05]  /*0a20*/  BSYNC.RECONVERGENT B1 ;  /* 0x0000000000017941 */ /* 0x000fea0003800200 */
.L_x_32:
[----:B------:R-:W0:Y:S01]  /*0a30*/  LDC.64 R2, c[0x0][0x3c0] ;  /* 0x0000f000ff027b82 */ /* 0x000e220000000a00 */
[----:B-1---5:R-:W-:Y:S02]  /*0a40*/  SEL R9, R0, 0xffffffff, P0 ;  /* 0xffffffff00097807 */ /* 0x022fe40000000000 */
[----:B------:R-:W-:-:S05]  /*0a50*/  SEL R13, RZ, 0x1, !P0 ;  /* 0x00000001ff0d7807 */ /* 0x000fca0004000000 */
[----:B------:R-:W1:Y:S01]  /*0a60*/  LDC.64 R6, c[0x0][0x3a0] ;  /* 0x0000e800ff067b82 */ /* 0x000e620000000a00 */
[----:B0-----:R-:W-:-:S05]  /*0a70*/  IMAD.WIDE R2, R18, 0x4, R2 ;  /* 0x0000000412027825 */ /* 0x001fca00078e0202 */
[----:B------:R3:W-:Y:S01]  /*0a80*/  STG.E desc[UR36][R2.64], R9 ;  /* 0x0000000902007986 */ /* 0x0007e2000c101924 */
[----:B-1----:R-:W-:-:S05]  /*0a90*/  IMAD.WIDE R18, R18, 0x8, R6 ;  /* 0x0000000812127825 */ /* 0x002fca00078e0206 */
[----:B------:R3:W-:Y:S02]  /*0aa0*/  STG.E.64 desc[UR36][R18.64], R4 ;  /* 0x0000000412007986 */ /* 0x0007e4000c101b24 */
.L_x_31:
[----:B------:R-:W-:Y:S05]  /*0ab0*/  BSYNC.RECONVERGENT B0 ;  /* 0x0000000000007941 */ /* 0x000fea0003800200 */
.L_x_30:
[----:B------:R-:W4:Y:S01]  /*0ac0*/  S2R R0, SR_LANEID ;  /* 0x0000000000007919 */ /* 0x000f220000000000 */
[----:B------:R-:W-:-:S03]  /*0ad0*/  UMOV UR4, 0xffffffff ;  /* 0xffffffff00047882 */ /* 0x000fc60000000000 */
[----:B------:R-:W-:Y:S05]  /*0ae0*/  BRA.DIV UR4, `(.L_x_36) ;  /* 0x0000000204707947 */ /* 0x000fea000b800000 */
[----:B------:R-:W5:Y:S02]  /*0af0*/  REDUX.SUM.S32 UR4, R13 ;  /* 0x000000000d0473c4 */ /* 0x000f64000000c200 */
[----:B-----5:R-:W-:-:S07]  /*0b00*/  IMAD.U32 R14, RZ, RZ, UR4 ;  /* 0x00000004ff0e7e24 */ /* 0x020fce000f8e00ff */
.L_x_38:
[----:B----4-:R-:W-:Y:S01]  /*0b10*/  ISETP.NE.AND P0, PT, R0, RZ, PT ;  /* 0x000000ff0000720c */ /* 0x010fe20003f05270 */
[----:B------:R-:W-:Y:S05]  /*0b20*/  WARPSYNC.ALL ;  /* 0x0000000000007948 */ /* 0x000fea0003800000 */
[----:B------:R-:W-:-:S07]  /*0b30*/  ISETP.NE.AND P1, PT, R17, RZ, PT ;  /* 0x000000ff1100720c */ /* 0x000fce0003f25270 */
[----:B--23--:R-:W2:Y:S01]  /*0b40*/  @!P0 S2R R3, SR_CgaCtaId ;  /* 0x0000000000038919 */ /* 0x00cea20000008800 */
[----:B------:R-:W-:Y:S02]  /*0b50*/  @!P0 MOV R2, 0x400 ;  /* 0x0000040000028802 */ /* 0x000fe40000000f00 */
[----:B------:R-:W-:-:S04]  /*0b60*/  @!P0 SHF.R.U32.HI R0, RZ, 0x3, R17 ;  /* 0x00000003ff008819 */ /* 0x000fc80000011611 */
[----:B------:R-:W-:Y:S02]  /*0b70*/  @!P0 LOP3.LUT R0, R0, 0x7c, RZ, 0xc0, !PT ;  /* 0x0000007c00008812 */ /* 0x000fe400078ec0ff */
[----:B--2---:R-:W-:-:S04]  /*0b80*/  @!P0 LEA R3, R3, R2, 0x18 ;  /* 0x0000000203038211 */ /* 0x004fc800078ec0ff */
[----:B------:R-:W-:-:S05]  /*0b90*/  @!P0 IADD3 R3, PT, PT, R0, R3, RZ ;  /* 0x0000000300038210 */ /* 0x000fca0007ffe0ff */
[----:B------:R2:W-:Y:S01]  /*0ba0*/  @!P0 STS [R3+0x8], R14 ;  /* 0x0000080e03008388 */ /* 0x0005e20000000800 */
[----:B------:R-:W-:Y:S06]  /*0bb0*/  BAR.SYNC.DEFER_BLOCKING 0x0 ;  /* 0x0000000000007b1d */ /* 0x000fec0000010000 */
[----:B------:R-:W-:Y:S05]  /*0bc0*/  @P1 EXIT ;  /* 0x000000000000194d */ /* 0x000fea0003800000 */
[----:B------:R-:W3:Y:S01]  /*0bd0*/  S2UR UR5, SR_CgaCtaId ;  /* 0x00000000000579c3 */ /* 0x000ee20000008800 */
[----:B------:R-:W-:-:S07]  /*0be0*/  UMOV UR4, 0x400 ;  /* 0x0000040000047882 */ /* 0x000fce0000000000 */
[----:B--2---:R-:W2:Y:S01]  /*0bf0*/  LDC.64 R2, c[0x0][0x3e0] ;  /* 0x0000f800ff027b82 */ /* 0x004ea20000000a00 */
[----:B---3--:R-:W-:Y:S01]  /*0c00*/  ULEA UR4, UR5, UR4, 0x18 ;  /* 0x0000000405047291 */ /* 0x008fe2000f8ec0ff */
[----:B--2---:R-:W-:-:S08]  /*0c10*/  IMAD.WIDE.U32 R16, R16, 0x4, R2 ;  /* 0x0000000410107825 */ /* 0x004fd000078e0002 */
[----:B01----:R-:W-:Y:S04]  /*0c20*/  LDS R9, [UR4+0xc] ;  /* 0x00000c04ff097984 */ /* 0x003fe80008000800 */
[----:B------:R-:W0:Y:S04]  /*0c30*/  LDS.128 R4, [UR4+0x10] ;  /* 0x00001004ff047984 */ /* 0x000e280008000c00 */
[----:B------:R-:W1:Y:S01]  /*0c40*/  LDS.64 R10, [UR4+0x20] ;  /* 0x00002004ff0a7984 */ /* 0x000e620008000a00 */
[----:B0-----:R-:W-:-:S04]  /*0c50*/  IADD3 R4, PT, PT, R4, R9, R14 ;  /* 0x0000000904047210 */ /* 0x001fc80007ffe00e */
[----:B------:R-:W-:-:S04]  /*0c60*/  IADD3 R4, PT, PT, R6, R4, R5 ;  /* 0x0000000406047210 */ /* 0x000fc80007ffe005 */
[----:B-1----:R-:W-:-:S05]  /*0c70*/  IADD3 R4, PT, PT, R10, R4, R7 ;  /* 0x000000040a047210 */ /* 0x002fca0007ffe007 */
[----:B------:R-:W-:-:S05]  /*0c80*/  IMAD.IADD R11, R4, 0x1, R11 ;  /* 0x00000001040b7824 */ /* 0x000fca00078e020b */
[----:B------:R-:W-:Y:S01]  /*0c90*/  STG.E desc[UR36][R16.64], R11 ;  /* 0x0000000b10007986 */ /* 0x000fe2000c101924 */
[----:B------:R-:W-:Y:S05]  /*0ca0*/  EXIT ;  /* 0x000000000000794d */ /* 0x000fea0003800000 */
.L_x_36:
[----:B-1----:R-:W-:-:S07]  /*0cb0*/  IMAD.MOV.U32 R15, RZ, RZ, -0x1 ;  /* 0xffffffffff0f7424 */ /* 0x002fce00078e00ff */
[----:B0-234-:R-:W-:Y:S05]  /*0cc0*/  WARPSYNC.COLLECTIVE R15, `(.L_x_37) ;  /* 0x000000000f0c7348 */ /* 0x01dfea0003c00000 */
[----:B------:R-:W1:Y:S02]  /*0cd0*/  REDUX.SUM.S32 UR79, R13 ;  /* 0x000000000d4f73c4 */ /* 0x000e64000000c200 */
[----:B-1----:R-:W-:Y:S01]  /*0ce0*/  MOV R14, UR79 ;  /* 0x0000004f000e7c02 */ /* 0x002fe20008000f00 */
[----:B0-234-:R-:W-:Y:S06]  /*0cf0*/  ENDCOLLECTIVE ;  /* 0x000000000000791b */ /* 0x01dfec0003800000 */
.L_x_37:
[----:B------:R-:W-:Y:S05]  /*0d00*/  BRA `(.L_x_38) ;  /* 0xfffffffc00807947 */ /* 0x000fea000383ffff */
.L_x_39:
        /* <DEDUP_REMOVED lines=15> */
.L_x_43:


//--------------------- .nv.shared.reserved.0     --------------------------
	.section	.nv.shared.reserved.0,"aw",@nobits
	.weak		__nv_reservedSMEM_offset_0_alias
	.size		__nv_reservedSMEM_offset_0_alias, 0, 64
	.other		__nv_reservedSMEM_offset_0_alias,@"STO_CUDA_RESERVED_SHARED STV_DEFAULT"
__nv_reservedSMEM_offset_0_alias:
	.zero		0
	.zero		64


//--------------------- .nv.global                --------------------------
	.section	.nv.global,"aw",@nobits
.nv.global:
	.type		_ZN34_INTERNAL_ea96e5d4_4_k_cu_ed7bd1cf6thrust24THRUST_300001_SM_1000_NS12placeholders2_5E,@object
	.size		_ZN34_INTERNAL_ea96e5d4_4_k_cu_ed7bd1cf6thrust24THRUST_300001_SM_1000_NS12placeholders2_5E,(_ZN34_INTERNAL_ea96e5d4_4_k_cu_ed7bd1cf4cuda3std3__45__cpo6cbeginE - _ZN34_INTERNAL_ea96e5d4_4_k_cu_ed7bd1cf6thrust24THRUST_300001_SM_1000_NS12placeholders2_5E)
_ZN34_INTERNAL_ea96e5d4_4_k_cu_ed7bd1cf6thrust24THRUST_300001_SM_1000_NS12placeholders2_5E:
	.zero		1
	.type		_ZN34_INTERNAL_ea96e5d4_4_k_cu_ed7bd1cf4cuda3std3__45__cpo6cbeginE,@object
	.size		_ZN34_INTERNAL_ea96e5d4_4_k_cu_ed7bd1cf4cuda3std3__45__cpo6cbeginE,(_ZN34_INTERNAL_ea96e5d4_4_k_cu_ed7bd1cf4cuda3std6ranges3__45__cpo6cbeginE - _ZN34_INTERNAL_ea96e5d4_4_k_cu_ed7bd1cf4cuda3std3__45__cpo6cbeginE)
_ZN34_INTERNAL_ea96e5d4_4_k_cu_ed7bd1cf4cuda3std3__45__cpo6cbeginE:
	.zero		1
	.type		_ZN34_INTERNAL_ea96e5d4_4_k_cu_ed7bd1cf4cuda3std6ranges3__45__cpo6cbeginE,@object
	.size		_ZN34_INTERNAL_ea96e5d4_4_k_cu_ed7bd1cf4cuda3std6ranges3__45__cpo6cbeginE,(_ZN34_INTERNAL_ea96e5d4_4_k_cu_ed7bd1cf4cuda3std3__48in_placeE - _ZN34_INTERNAL_ea96e5d4_4_k_cu_ed7bd1cf4cuda3std6ranges3__45__cpo6cbeginE)
_ZN34_INTERNAL_ea96e5d4_4_k_cu_ed7bd1cf4cuda3std6ranges3__45__cpo6cbeginE:
	.zero		1
	.type		_ZN34_INTERNAL_ea96e5d4_4_k_cu_ed7bd1cf4cuda3std3__48in_placeE,@object
	.size		_ZN34_INTERNAL_ea96e5d4_4_k_cu_ed7bd1cf4cuda3std3__48in_placeE,(_ZN34_INTERNAL_ea96e5d4_4_k_cu_ed7bd1cf4cuda3std6ranges3__45__cpo4sizeE - _ZN34_INTERNAL_ea96e5d4_4_k_cu_ed7bd1cf4cuda3std3__48in_placeE)
_ZN34_INTERNAL_ea96e5d4_4_k_cu_ed7bd1cf4cuda3std3__48in_placeE:
	.zero		1
	.type		_ZN34_INTERNAL_ea96e5d4_4_k_cu_ed7bd1cf4cuda3std6ranges3__45__cpo4sizeE,@object
	.size		_ZN34_INTERNAL_ea96e5d4_4_k_cu_ed7bd1cf4cuda3std6ranges3__45__cpo4sizeE,(_ZN34_INTERNAL_ea96e5d4_4_k_cu_ed7bd1cf6thrust24THRUST_300001_SM_1000_NS12placeholders2_9E - _ZN34_INTERNAL_ea96e5d4_4_k_cu_ed7bd1cf4cuda3std6ranges3__45__cpo4sizeE)
_ZN34_INTERNAL_ea96e5d4_4_k_cu_ed7bd1cf4cuda3std6ranges3__45__cpo4sizeE:
	.zero		1
	.type		_ZN34_INTERNAL_ea96e5d4_4_k_cu_ed7bd1cf6thrust24THRUST_300001_SM_1000_NS12placeholders2_9E,@object
	.size		_ZN34_INTERNAL_ea96e5d4_4_k_cu_ed7bd1cf6thrust24THRUST_300001_SM_1000_NS12placeholders2_9E,(_ZN34_INTERNAL_ea96e5d4_4_k_cu_ed7bd1cf4cuda3std3__45__cpo7crbeginE - _ZN34_INTERNAL_ea96e5d4_4_k_cu_ed7bd1cf6thrust24THRUST_300001_SM_1000_NS12placeholders2_9E)
_ZN34_INTERNAL_ea96e5d4_4_k_cu_ed7bd1cf6thrust24THRUST_300001_SM_1000_NS12placeholders2_9E:
	.zero		1
	.type		_ZN34_INTERNAL_ea96e5d4_4_k_cu_ed7bd1cf4cuda3std3__45__cpo7crbeginE,@object
	.size		_ZN34_INTERNAL_ea96e5d4_4_k_cu_ed7bd1cf4cuda3std3__45__cpo7crbeginE,(_ZN34_INTERNAL_ea96e5d4_4_k_cu_ed7bd1cf4cuda3std6ranges3__45__cpo4nextE - _ZN34_INTERNAL_ea96e5d4_4_k_cu_ed7bd1cf4cuda3std3__45__cpo7crbeginE)
_ZN34_INTERNAL_ea96e5d4_4_k_cu_ed7bd1cf4cuda3std3__45__cpo7crbeginE:
	.zero		1
	.type		_ZN34_INTERNAL_ea96e5d4_4_k_cu_ed7bd1cf4cuda3std6ranges3__45__cpo4nextE,@object
	.size		_ZN34_INTERNAL_ea96e5d4_4_k_cu_ed7bd1cf4cuda3std6ranges3__45__cpo4nextE,(_ZN34_INTERNAL_ea96e5d4_4_k_cu_ed7bd1cf4cuda3std6ranges3__45__cpo4swapE - _ZN34_INTERNAL_ea96e5d4_4_k_cu_ed7bd1cf4cuda3std6ranges3__45__cpo4nextE)
_ZN34_INTERNAL_ea96e5d4_4_k_cu_ed7bd1cf4cuda3std6ranges3__45__cpo4nextE:
	.zero		1
	.type		_ZN34_INTERNAL_ea96e5d4_4_k_cu_ed7bd1cf4cuda3std6ranges3__45__cpo4swapE,@object
	.size		_ZN34_INTERNAL_ea96e5d4_4_k_cu_ed7bd1cf4cuda3std6ranges3__45__cpo4swapE,(_ZN34_INTERNAL_ea96e5d4_4_k_cu_ed7bd1cf6thrust24THRUST_300001_SM_1000_NS12placeholders2_1E - _ZN34_INTERNAL_ea96e5d4_4_k_cu_ed7bd1cf4cuda3std6ranges3__45__cpo4swapE)
_ZN34_INTERNAL_ea96e5d4_4_k_cu_ed7bd1cf4cuda3std6ranges3__45__cpo4swapE:
	.zero		1
	.type		_ZN34_INTERNAL_ea96e5d4_4_k_cu_ed7bd1cf6thrust24THRUST_300001_SM_1000_NS12placeholders2_1E,@object
	.size		_ZN34_INTERNAL_ea96e5d4_4_k_cu_ed7bd1cf6thrust24THRUST_300001_SM_1000_NS12placeholders2_1E,(_ZN34_INTERNAL_ea96e5d4_4_k_cu_ed7bd1cf6thrust24THRUST_300001_SM_1000_NS12placeholders2_3E - _ZN34_INTERNAL_ea96e5d4_4_k_cu_ed7bd1cf6thrust24THRUST_300001_SM_1000_NS12placeholders2_1E)
_ZN34_INTERNAL_ea96e5d4_4_k_cu_ed7bd1cf6thrust24THRUST_300001_SM_1000_NS12placeholders2_1E:
	.zero		1
	.type		_ZN34_INTERNAL_ea96e5d4_4_k_cu_ed7bd1cf6thrust24THRUST_300001_SM_1000_NS12placeholders2_3E,@object
	.size		_ZN34_INTERNAL_ea96e5d4_4_k_cu_ed7bd1cf6thrust24THRUST_300001_SM_1000_NS12placeholders2_3E,(_ZN34_INTERNAL_ea96e5d4_4_k_cu_ed7bd1cf4cuda3std3__45__cpo5beginE - _ZN34_INTERNAL_ea96e5d4_4_k_cu_ed7bd1cf6thrust24THRUST_300001_SM_1000_NS12placeholders2_3E)
_ZN34_INTERNAL_ea96e5d4_4_k_cu_ed7bd1cf6thrust24THRUST_300001_SM_1000_NS12placeholders2_3E:
	.zero		1
	.type		_ZN34_INTERNAL_ea96e5d4_4_k_cu_ed7bd1cf4cuda3std3__45__cpo5beginE,@object
	.size		_ZN34_INTERNAL_ea96e5d4_4_k_cu_ed7bd1cf4cuda3std3__45__cpo5beginE,(_ZN34_INTERNAL_ea96e5d4_4_k_cu_ed7bd1cf4cuda3std6ranges3__45__cpo5beginE - _ZN34_INTERNAL_ea96e5d4_4_k_cu_ed7bd1cf4cuda3std3__45__cpo5beginE)
_ZN34_INTERNAL_ea96e5d4_4_k_cu_ed7bd1cf4cuda3std3__45__cpo5beginE:
	.zero		1
	.type		_ZN34_INTERNAL_ea96e5d4_4_k_cu_ed7bd1cf4cuda3std6ranges3__45__cpo5beginE,@object
	.size		_ZN34_INTERNAL_ea96e5d4_4_k_cu_ed7bd1cf4cuda3std6ranges3__45__cpo5beginE,(_ZN34_INTERNAL_ea96e5d4_4_k_cu_ed7bd1cf4cuda3std3__436_GLOBAL__N__ea96e5d4_4_k_cu_ed7bd1cf6ignoreE - _ZN34_INTERNAL_ea96e5d4_4_k_cu_ed7bd1cf4cuda3std6ranges3__45__cpo5beginE)
_ZN34_INTERNAL_ea96e5d4_4_k_cu_ed7bd1cf4cuda3std6ranges3__45__cpo5beginE:
	.zero		1
	.type		_ZN34_INTERNAL_ea96e5d4_4_k_cu_ed7bd1cf4cuda3std3__436_GLOBAL__N__ea96e5d4_4_k_cu_ed7bd1cf6ignoreE,@object
	.size		_ZN34_INTERNAL_ea96e5d4_4_k_cu_ed7bd1cf4cuda3std3__436_GLOBAL__N__ea96e5d4_4_k_cu_ed7bd1cf6ignoreE,(_ZN34_INTERNAL_ea96e5d4_4_k_cu_ed7bd1cf4cuda3std6ranges3__45__cpo4dataE - _ZN34_INTERNAL_ea96e5d4_4_k_cu_ed7bd1cf4cuda3std3__436_GLOBAL__N__ea96e5d4_4_k_cu_ed7bd1cf6ignoreE)
_ZN34_INTERNAL_ea96e5d4_4_k_cu_ed7bd1cf4cuda3std3__436_GLOBAL__N__ea96e5d4_4_k_cu_ed7bd1cf6ignoreE:
	.zero		1
	.type		_ZN34_INTERNAL_ea96e5d4_4_k_cu_ed7bd1cf4cuda3std6ranges3__45__cpo4dataE,@object
	.size		_ZN34_INTERNAL_ea96e5d4_4_k_cu_ed7bd1cf4cuda3std6ranges3__45__cpo4dataE,(_ZN34_INTERNAL_ea96e5d4_4_k_cu_ed7bd1cf6thrust24THRUST_300001_SM_1000_NS12placeholders2_7E - _ZN34_INTERNAL_ea96e5d4_4_k_cu_ed7bd1cf4cuda3std6ranges3__45__cpo4dataE)
_ZN34_INTERNAL_ea96e5d4_4_k_cu_ed7bd1cf4cuda3std6ranges3__45__cpo4dataE:
	.zero		1
	.type		_ZN34_INTERNAL_ea96e5d4_4_k_cu_ed7bd1cf6thrust24THRUST_300001_SM_1000_NS12placeholders2_7E,@object
	.size		_ZN34_INTERNAL_ea96e5d4_4_k_cu_ed7bd1cf6thrust24THRUST_300001_SM_1000_NS12placeholders2_7E,(_ZN34_INTERNAL_ea96e5d4_4_k_cu_ed7bd1cf4cuda3std3__45__cpo6rbeginE - _ZN34_INTERNAL_ea96e5d4_4_k_cu_ed7bd1cf6thrust24THRUST_300001_SM_1000_NS12placeholders2_7E)
_ZN34_INTERNAL_ea96e5d4_4_k_cu_ed7bd1cf6thrust24THRUST_300001_SM_1000_NS12placeholders2_7E:
	.zero		1
	.type		_ZN34_INTERNAL_ea96e5d4_4_k_cu_ed7bd1cf4cuda3std3__45__cpo6rbeginE,@object
	.size		_ZN34_INTERNAL_ea96e5d4_4_k_cu_ed7bd1cf4cuda3std3__45__cpo6rbeginE,(_ZN34_INTERNAL_ea96e5d4_4_k_cu_ed7bd1cf4cuda3std6ranges3__45__cpo7advanceE - _ZN34_INTERNAL_ea96e5d4_4_k_cu_ed7bd1cf4cuda3std3__45__cpo6rbeginE)
_ZN34_INTERNAL_ea96e5d4_4_k_cu_ed7bd1cf4cuda3std3__45__cpo6rbeginE:
	.zero		1
	.type		_ZN34_INTERNAL_ea96e5d4_4_k_cu_ed7bd1cf4cuda3std6ranges3__45__cpo7advanceE,@object
	.size		_ZN34_INTERNAL_ea96e5d4_4_k_cu_ed7bd1cf4cuda3std6ranges3__45__cpo7advanceE,(_ZN34_INTERNAL_ea96e5d4_4_k_cu_ed7bd1cf4cuda3std3__47nulloptE - _ZN34_INTERNAL_ea96e5d4_4_k_cu_ed7bd1cf4cuda3std6ranges3__45__cpo7advanceE)
_ZN34_INTERNAL_ea96e5d4_4_k_cu_ed7bd1cf4cuda3std6ranges3__45__cpo7advanceE:
	.zero		1
	.type		_ZN34_INTERNAL_ea96e5d4_4_k_cu_ed7bd1cf4cuda3std3__47nulloptE,@object
	.size		_ZN34_INTERNAL_ea96e5d4_4_k_cu_ed7bd1cf4cuda3std3__47nulloptE,(_ZN34_INTERNAL_ea96e5d4_4_k_cu_ed7bd1cf4cuda3std6ranges3__45__cpo8distanceE - _ZN34_INTERNAL_ea96e5d4_4_k_cu_ed7bd1cf4cuda3std3__47nulloptE)
_ZN34_INTERNAL_ea96e5d4_4_k_cu_ed7bd1cf4cuda3std3__47nulloptE:
	.zero		1
	.type		_ZN34_INTERNAL_ea96e5d4_4_k_cu_ed7bd1cf4cuda3std6ranges3__45__cpo8distanceE,@object
	.size		_ZN34_INTERNAL_ea96e5d4_4_k_cu_ed7bd1cf4cuda3std6ranges3__45__cpo8distanceE,(_ZN34_INTERNAL_ea96e5d4_4_k_cu_ed7bd1cf6thrust24THRUST_300001_SM_1000_NS12placeholders2_6E - _ZN34_INTERNAL_ea96e5d4_4_k_cu_ed7bd1cf4cuda3std6ranges3__45__cpo8distanceE)
_ZN34_INTERNAL_ea96e5d4_4_k_cu_ed7bd1cf4cuda3std6ranges3__45__cpo8distanceE:
	.zero		1
	.type		_ZN34_INTERNAL_ea96e5d4_4_k_cu_ed7bd1cf6thrust24THRUST_300001_SM_1000_NS12placeholders2_6E,@object
	.size		_ZN34_INTERNAL_ea96e5d4_4_k_cu_ed7bd1cf6thrust24THRUST_300001_SM_1000_NS12placeholders2_6E,(_ZN34_INTERNAL_ea96e5d4_4_k_cu_ed7bd1cf4cuda3std3__45__cpo4cendE - _ZN34_INTERNAL_ea96e5d4_4_k_cu_ed7bd1cf6thrust24THRUST_300001_SM_1000_NS12placeholders2_6E)
_ZN34_INTERNAL_ea96e5d4_4_k_cu_ed7bd1cf6thrust24THRUST_300001_SM_1000_NS12placeholders2_6E:
	.zero		1
	.type		_ZN34_INTERNAL_ea96e5d4_4_k_cu_ed7bd1cf4cuda3std3__45__cpo4cendE,@object
	.size		_ZN34_INTERNAL_ea96e5d4_4_k_cu_ed7bd1cf4cuda3std3__45__cpo4cendE,(_ZN34_INTERNAL_ea96e5d4_4_k_cu_ed7bd1cf4cuda3std6ranges3__45__cpo4cendE - _ZN34_INTERNAL_ea96e5d4_4_k_cu_ed7bd1cf4cuda3std3__45__cpo4cendE)
_ZN34_INTERNAL_ea96e5d4_4_k_cu_ed7bd1cf4cuda3std3__45__cpo4cendE:
	.zero		1
	.type		_ZN34_INTERNAL_ea96e5d4_4_k_cu_ed7bd1cf4cuda3std6ranges3__45__cpo4cendE,@object
	.size		_ZN34_INTERNAL_ea96e5d4_4_k_cu_ed7bd1cf4cuda3std6ranges3__45__cpo4cendE,(_ZN34_INTERNAL_ea96e5d4_4_k_cu_ed7bd1cf4cuda3std3__420unreachable_sentinelE - _ZN34_INTERNAL_ea96e5d4_4_k_cu_ed7bd1cf4cuda3std6ranges3__45__cpo4cendE)
_ZN34_INTERNAL_ea96e5d4_4_k_cu_ed7bd1cf4cuda3std6ranges3__45__cpo4cendE:
	.zero		1
	.type		_ZN34_INTERNAL_ea96e5d4_4_k_cu_ed7bd1cf4cuda3std3__420unreachable_sentinelE,@object
	.size		_ZN34_INTERNAL_ea96e5d4_4_k_cu_ed7bd1cf4cuda3std3__420unreachable_sentinelE,(_ZN34_INTERNAL_ea96e5d4_4_k_cu_ed7bd1cf4cuda3std6ranges3__45__cpo5ssizeE - _ZN34_INTERNAL_ea96e5d4_4_k_cu_ed7bd1cf4cuda3std3__420unreachable_sentinelE)
_ZN34_INTERNAL_ea96e5d4_4_k_cu_ed7bd1cf4cuda3std3__420unreachable_sentinelE:
	.zero		1
	.type		_ZN34_INTERNAL_ea96e5d4_4_k_cu_ed7bd1cf4cuda3std6ranges3__45__cpo5ssizeE,@object
	.size		_ZN34_INTERNAL_ea96e5d4_4_k_cu_ed7bd1cf4cuda3std6ranges3__45__cpo5ssizeE,(_ZN34_INTERNAL_ea96e5d4_4_k_cu_ed7bd1cf6thrust24THRUST_300001_SM_1000_NS12placeholders3_10E - _ZN34_INTERNAL_ea96e5d4_4_k_cu_ed7bd1cf4cuda3std6ranges3__45__cpo5ssizeE)
_ZN34_INTERNAL_ea96e5d4_4_k_cu_ed7bd1cf4cuda3std6ranges3__45__cpo5ssizeE:
	.zero		1
	.type		_ZN34_INTERNAL_ea96e5d4_4_k_cu_ed7bd1cf6thrust24THRUST_300001_SM_1000_NS12placeholders3_10E,@object
	.size		_ZN34_INTERNAL_ea96e5d4_4_k_cu_ed7bd1cf6thrust24THRUST_300001_SM_1000_NS12placeholders3_10E,(_ZN34_INTERNAL_ea96e5d4_4_k_cu_ed7bd1cf4cuda3std3__45__cpo5crendE - _ZN34_INTERNAL_ea96e5d4_4_k_cu_ed7bd1cf6thrust24THRUST_300001_SM_1000_NS12placeholders3_10E)
_ZN34_INTERNAL_ea96e5d4_4_k_cu_ed7bd1cf6thrust24THRUST_300001_SM_1000_NS12placeholders3_10E:
	.zero		1
	.type		_ZN34_INTERNAL_ea96e5d4_4_k_cu_ed7bd1cf4cuda3std3__45__cpo5crendE,@object
	.size		_ZN34_INTERNAL_ea96e5d4_4_k_cu_ed7bd1cf4cuda3std3__45__cpo5crendE,(_ZN34_INTERNAL_ea96e5d4_4_k_cu_ed7bd1cf4cuda3std6ranges3__45__cpo4prevE - _ZN34_INTERNAL_ea96e5d4_4_k_cu_ed7bd1cf4cuda3std3__45__cpo5crendE)
_ZN34_INTERNAL_ea96e5d4_4_k_cu_ed7bd1cf4cuda3std3__45__cpo5crendE:
	.zero		1
	.type		_ZN34_INTERNAL_ea96e5d4_4_k_cu_ed7bd1cf4cuda3std6ranges3__45__cpo4prevE,@object
	.size		_ZN34_INTERNAL_ea96e5d4_4_k_cu_ed7bd1cf4cuda3std6ranges3__45__cpo4prevE,(_ZN34_INTERNAL_ea96e5d4_4_k_cu_ed7bd1cf4cuda3std6ranges3__45__cpo9iter_moveE - _ZN34_INTERNAL_ea96e5d4_4_k_cu_ed7bd1cf4cuda3std6ranges3__45__cpo4prevE)
_ZN34_INTERNAL_ea96e5d4_4_k_cu_ed7bd1cf4cuda3std6ranges3__45__cpo4prevE:
	.zero		1
	.type		_ZN34_INTERNAL_ea96e5d4_4_k_cu_ed7bd1cf4cuda3std6ranges3__45__cpo9iter_moveE,@object
	.size		_ZN34_INTERNAL_ea96e5d4_4_k_cu_ed7bd1cf4cuda3std6ranges3__45__cpo9iter_moveE,(_ZN34_INTERNAL_ea96e5d4_4_k_cu_ed7bd1cf6thrust24THRUST_300001_SM_1000_NS12placeholders2_2E - _ZN34_INTERNAL_ea96e5d4_4_k_cu_ed7bd1cf4cuda3std6ranges3__45__cpo9iter_moveE)
_ZN34_INTERNAL_ea96e5d4_4_k_cu_ed7bd1cf4cuda3std6ranges3__45__cpo9iter_moveE:
	.zero		1
	.type		_ZN34_INTERNAL_ea96e5d4_4_k_cu_ed7bd1cf6thrust24THRUST_300001_SM_1000_NS12placeholders2_2E,@object
	.size		_ZN34_INTERNAL_ea96e5d4_4_k_cu_ed7bd1cf6thrust24THRUST_300001_SM_1000_NS12placeholders2_2E,(_ZN34_INTERNAL_ea96e5d4_4_k_cu_ed7bd1cf6thrust24THRUST_300001_SM_1000_NS12placeholders2_4E - _ZN34_INTERNAL_ea96e5d4_4_k_cu_ed7bd1cf6thrust24THRUST_300001_SM_1000_NS12placeholders2_2E)
_ZN34_INTERNAL_ea96e5d4_4_k_cu_ed7bd1cf6thrust24THRUST_300001_SM_1000_NS12placeholders2_2E:
	.zero		1
	.type		_ZN34_INTERNAL_ea96e5d4_4_k_cu_ed7bd1cf6thrust24THRUST_300001_SM_1000_NS12placeholders2_4E,@object
	.size		_ZN34_INTERNAL_ea96e5d4_4_k_cu_ed7bd1cf6thrust24THRUST_300001_SM_1000_NS12placeholders2_4E,(_ZN34_INTERNAL_ea96e5d4_4_k_cu_ed7bd1cf4cuda3std3__45__cpo3endE - _ZN34_INTERNAL_ea96e5d4_4_k_cu_ed7bd1cf6thrust24THRUST_300001_SM_1000_NS12placeholders2_4E)
_ZN34_INTERNAL_ea96e5d4_4_k_cu_ed7bd1cf6thrust24THRUST_300001_SM_1000_NS12placeholders2_4E:
	.zero		1
	.type		_ZN34_INTERNAL_ea96e5d4_4_k_cu_ed7bd1cf4cuda3std3__45__cpo3endE,@object
	.size		_ZN34_INTERNAL_ea96e5d4_4_k_cu_ed7bd1cf4cuda3std3__45__cpo3endE,(_ZN34_INTERNAL_ea96e5d4_4_k_cu_ed7bd1cf4cuda3std6ranges3__45__cpo3endE - _ZN34_INTERNAL_ea96e5d4_4_k_cu_ed7bd1cf4cuda3std3__45__cpo3endE)
_ZN34_INTERNAL_ea96e5d4_4_k_cu_ed7bd1cf4cuda3std3__45__cpo3endE:
	.zero		1
	.type		_ZN34_INTERNAL_ea96e5d4_4_k_cu_ed7bd1cf4cuda3std6ranges3__45__cpo3endE,@object
	.size		_ZN34_INTERNAL_ea96e5d4_4_k_cu_ed7bd1cf4cuda3std6ranges3__45__cpo3endE,(_ZN34_INTERNAL_ea96e5d4_4_k_cu_ed7bd1cf4cuda3std3__419piecewise_constructE - _ZN34_INTERNAL_ea96e5d4_4_k_cu_ed7bd1cf4cuda3std6ranges3__45__cpo3endE)
_ZN34_INTERNAL_ea96e5d4_4_k_cu_ed7bd1cf4cuda3std6ranges3__45__cpo3endE:
	.zero		1
	.type		_ZN34_INTERNAL_ea96e5d4_4_k_cu_ed7bd1cf4cuda3std3__419piecewise_constructE,@object
	.size		_ZN34_INTERNAL_ea96e5d4_4_k_cu_ed7bd1cf4cuda3std3__419piecewise_constructE,(_ZN34_INTERNAL_ea96e5d4_4_k_cu_ed7bd1cf4cuda3std6ranges3__45__cpo5cdataE - _ZN34_INTERNAL_ea96e5d4_4_k_cu_ed7bd1cf4cuda3std3__419piecewise_constructE)
_ZN34_INTERNAL_ea96e5d4_4_k_cu_ed7bd1cf4cuda3std3__419piecewise_constructE:
	.zero		1
	.type		_ZN34_INTERNAL_ea96e5d4_4_k_cu_ed7bd1cf4cuda3std6ranges3__45__cpo5cdataE,@object
	.size		_ZN34_INTERNAL_ea96e5d4_4_k_cu_ed7bd1cf4cuda3std6ranges3__45__cpo5cdataE,(_ZN34_INTERNAL_ea96e5d4_4_k_cu_ed7bd1cf6thrust24THRUST_300001_SM_1000_NS12placeholders2_8E - _ZN34_INTERNAL_ea96e5d4_4_k_cu_ed7bd1cf4cuda3std6ranges3__45__cpo5cdataE)
_ZN34_INTERNAL_ea96e5d4_4_k_cu_ed7bd1cf4cuda3std6ranges3__45__cpo5cdataE:
	.zero		1
	.type		_ZN34_INTERNAL_ea96e5d4_4_k_cu_ed7bd1cf6thrust24THRUST_300001_SM_1000_NS12placeholders2_8E,@object
	.size		_ZN34_INTERNAL_ea96e5d4_4_k_cu_ed7bd1cf6thrust24THRUST_300001_SM_1000_NS12placeholders2_8E,(_ZN34_INTERNAL_ea96e5d4_4_k_cu_ed7bd1cf4cuda3std3__45__cpo4rendE - _ZN34_INTERNAL_ea96e5d4_4_k_cu_ed7bd1cf6thrust24THRUST_300001_SM_1000_NS12placeholders2_8E)
_ZN34_INTERNAL_ea96e5d4_4_k_cu_ed7bd1cf6thrust24THRUST_300001_SM_1000_NS12placeholders2_8E:
	.zero		1
	.type		_ZN34_INTERNAL_ea96e5d4_4_k_cu_ed7bd1cf4cuda3std3__45__cpo4rendE,@object
	.size		_ZN34_INTERNAL_ea96e5d4_4_k_cu_ed7bd1cf4cuda3std3__45__cpo4rendE,(_ZN34_INTERNAL_ea96e5d4_4_k_cu_ed7bd1cf4cuda3std6ranges3__45__cpo9iter_swapE - _ZN34_INTERNAL_ea96e5d4_4_k_cu_ed7bd1cf4cuda3std3__45__cpo4rendE)
_ZN34_INTERNAL_ea96e5d4_4_k_cu_ed7bd1cf4cuda3std3__45__cpo4rendE:
	.zero		1
	.type		_ZN34_INTERNAL_ea96e5d4_4_k_cu_ed7bd1cf4cuda3std6ranges3__45__cpo9iter_swapE,@object
	.size		_ZN34_INTERNAL_ea96e5d4_4_k_cu_ed7bd1cf4cuda3std6ranges3__45__cpo9iter_swapE,(_ZN34_INTERNAL_ea96e5d4_4_k_cu_ed7bd1cf4cuda3std3__48unexpectE - _ZN34_INTERNAL_ea96e5d4_4_k_cu_ed7bd1cf4cuda3std6ranges3__45__cpo9iter_swapE)
_ZN34_INTERNAL_ea96e5d4_4_k_cu_ed7bd1cf4cuda3std6ranges3__45__cpo9iter_swapE:
	.zero		1
	.type		_ZN34_INTERNAL_ea96e5d4_4_k_cu_ed7bd1cf4cuda3std3__48unexpectE,@object
	.size		_ZN34_INTERNAL_ea96e5d4_4_k_cu_ed7bd1cf4cuda3std3__48unexpectE,(_ZN34_INTERNAL_ea96e5d4_4_k_cu_ed7bd1cf6thrust24THRUST_300001_SM_1000_NS6system6detail10sequential3seqE - _ZN34_INTERNAL_ea96e5d4_4_k_cu_ed7bd1cf4cuda3std3__48unexpectE)
_ZN34_INTERNAL_ea96e5d4_4_k_cu_ed7bd1cf4cuda3std3__48unexpectE:
	.zero		1
	.type		_ZN34_INTERNAL_ea96e5d4_4_k_cu_ed7bd1cf6thrust24THRUST_300001_SM_1000_NS6system6detail10sequential3seqE,@object
	.size		_ZN34_INTERNAL_ea96e5d4_4_k_cu_ed7bd1cf6thrust24THRUST_300001_SM_1000_NS6system6detail10sequential3seqE,(.L_29 - _ZN34_INTERNAL_ea96e5d4_4_k_cu_ed7bd1cf6thrust24THRUST_300001_SM_1000_NS6system6detail10sequential3seqE)
_ZN34_INTERNAL_ea96e5d4_4_k_cu_ed7bd1cf6thrust24THRUST_300001_SM_1000_NS6system6detail10sequential3seqE:
	.zero		1
.L_29:


//--------------------- .nv.shared._Z19load_experts_kernelPfS_PlS0_S0_S0_iiiiPiS1_iS1_S1_ --------------------------
	.section	.nv.shared._Z19load_experts_kernelPfS_PlS0_S0_S0_iiiiPiS1_iS1_S1_,"aw",@nobits
	.sectionflags	@""
	.align	4
.nv.shared._Z19load_experts_kernelPfS_PlS0_S0_S0_iiiiPiS1_iS1_S1_:
	.zero		1068


//--------------------- .nv.constant0._ZN3cub18CUB_300001_SM_10006detail11EmptyKernelIvEEvv --------------------------
	.section	.nv.constant0._ZN3cub18CUB_300001_SM_10006detail11EmptyKernelIvEEvv,"a",@progbits
	.sectionflags	@""
	.align	4
.nv.constant0._ZN3cub18CUB_300001_SM_10006detail11EmptyKernelIvEEvv:
	.zero		896


//--------------------- .nv.constant0._Z24load_experts_list_kernelPfS_PlS0_S0_S0_PiS1_iS1_ii --------------------------
	.section	.nv.constant0._Z24load_experts_list_kernelPfS_PlS0_S0_S0_PiS1_iS1_ii,"a",@progbits
	.sectionflags	@""
	.align	4
.nv.constant0._Z24load_experts_list_kernelPfS_PlS0_S0_S0_PiS1_iS1_ii:
	.zero		984


//--------------------- .nv.constant0._Z10prefix_sumPiS_i --------------------------
	.section	.nv.constant0._Z10prefix_sumPiS_i,"a",@progbits
	.sectionflags	@""
	.align	4
.nv.constant0._Z10prefix_sumPiS_i:
	.zero		916


//--------------------- .nv.constant0._Z19load_experts_kernelPfS_PlS0_S0_S0_iiiiPiS1_iS1_S1_ --------------------------
	.section	.nv.constant0._Z19load_experts_kernelPfS_PlS0_S0_S0_iiiiPiS1_iS1_S1_,"a",@progbits
	.sectionflags	@""
	.align	4
.nv.constant0._Z19load_experts_kernelPfS_PlS0_S0_S0_iiiiPiS1_iS1_S1_:
	.zero		1000


//--------------------- SYMBOLS --------------------------

	.type		.nv.reservedSmem.offset0,@object
	.size		.nv.reservedSmem.offset0,0x4
	.type		.nv.reservedSmem.cap,@object
	.size		.nv.reservedSmem.cap,0x4
	.type		malloc,@function
